	.target	sm_80

	.elftype	@"ET_EXEC"


//--------------------- .note.nv.tkinfo           --------------------------
	.section	.note.nv.tkinfo,"",@"SHT_NOTE"
	.sectionflags	@"SHF_NOTE_NV_TKINFO"
	.tkinfo
        /*0018*/ 	.word	0x00000002
        /*0030*/ 	.string	""
        /*0030*/ 	.string	"ptxas"
        /*0030*/ 	.string	"Cuda compilation tools, release 13.0, V13.0.88"
        /*0030*/ 	.string	"Build cuda_13.0.r13.0/compiler.36424714_0"
        /*0030*/ 	.string	"-v  -suppress-debug-info  -lineinfo  -arch sm_80 "



//--------------------- .note.nv.cuinfo           --------------------------
	.section	.note.nv.cuinfo,"",@"SHT_NOTE"
	.sectionflags	@"SHF_NOTE_NV_CUINFO"
        /*0018*/ 	.short	0x0002
        /*001a*/ 	.short	0x0050
        /*001c*/ 	.short	0x0082
	.zero		2


//--------------------- .nv.info                  --------------------------
	.section	.nv.info,"",@"SHT_CUDA_INFO"
	.align	4


	//----- nvinfo : EIATTR_REGCOUNT
	.align		4
        /*0000*/ 	.byte	0x04, 0x2f
        /*0002*/ 	.short	(.L_2 - .L_1)
	.align		4
.L_1:
        /*0004*/ 	.word	index@(attn_fwd)
        /*0008*/ 	.word	0x00000048


	//----- nvinfo : EIATTR_FRAME_SIZE
	.align		4
.L_2:
        /*000c*/ 	.byte	0x04, 0x11
        /*000e*/ 	.short	(.L_4 - .L_3)
	.align		4
.L_3:
        /*0010*/ 	.word	index@(attn_fwd)
        /*0014*/ 	.word	0x00000000


	//----- nvinfo : EIATTR_MIN_STACK_SIZE
	.align		4
.L_4:
        /*0018*/ 	.byte	0x04, 0x12
        /*001a*/ 	.short	(.L_6 - .L_5)
	.align		4
.L_5:
        /*001c*/ 	.word	index@(attn_fwd)
        /*0020*/ 	.word	0x00000000
.L_6:


//--------------------- .nv.info.attn_fwd         --------------------------
	.section	.nv.info.attn_fwd,"",@"SHT_CUDA_INFO"
	.sectionflags	@""
	.align	4


	//----- nvinfo : EIATTR_CUDA_API_VERSION
	.align		4
        /*0000*/ 	.byte	0x04, 0x37
        /*0002*/ 	.short	(.L_8 - .L_7)
.L_7:
        /*0004*/ 	.word	0x00000082


	//----- nvinfo : EIATTR_SW2861232_WAR
	.align		4
.L_8:
        /*0008*/ 	.byte	0x01, 0x35
	.zero		2


	//----- nvinfo : EIATTR_PARAM_CBANK
	.align		4
        /*000c*/ 	.byte	0x04, 0x0a
        /*000e*/ 	.short	(.L_10 - .L_9)
	.align		4
.L_9:
        /*0010*/ 	.word	index@(.nv.constant0.attn_fwd)
        /*0014*/ 	.short	0x0160
        /*0016*/ 	.short	0x0088


	//----- nvinfo : EIATTR_CBANK_PARAM_SIZE
	.align		4
.L_10:
        /*0018*/ 	.byte	0x03, 0x19
        /*001a*/ 	.short	0x0088


	//----- nvinfo : EIATTR_KPARAM_INFO
	.align		4
        /*001c*/ 	.byte	0x04, 0x17
        /*001e*/ 	.short	(.L_12 - .L_11)
.L_11:
        /*0020*/ 	.word	0x00000000
        /*0024*/ 	.short	0x0019
        /*0026*/ 	.short	0x0080
        /*0028*/ 	.byte	0x00, 0xf4, 0x21, 0x00


	//----- nvinfo : EIATTR_KPARAM_INFO
	.align		4
.L_12:
        /*002c*/ 	.byte	0x04, 0x17
        /*002e*/ 	.short	(.L_14 - .L_13)
.L_13:
        /*0030*/ 	.word	0x00000000
        /*0034*/ 	.short	0x0018
        /*0036*/ 	.short	0x0078
        /*0038*/ 	.byte	0x00, 0xf4, 0x21, 0x00


	//----- nvinfo : EIATTR_KPARAM_INFO
	.align		4
.L_14:
        /*003c*/ 	.byte	0x04, 0x17
        /*003e*/ 	.short	(.L_16 - .L_15)
.L_15:
        /*0040*/ 	.word	0x00000000
        /*0044*/ 	.short	0x0017
        /*0046*/ 	.short	0x0070
        /*0048*/ 	.byte	0x00, 0xf0, 0x11, 0x00


	//----- nvinfo : EIATTR_KPARAM_INFO
	.align		4
.L_16:
        /*004c*/ 	.byte	0x04, 0x17
        /*004e*/ 	.short	(.L_18 - .L_17)
.L_17:
        /*0050*/ 	.word	0x00000000
        /*0054*/ 	.short	0x0016
        /*0056*/ 	.short	0x006c
        /*0058*/ 	.byte	0x00, 0xf0, 0x11, 0x00


	//----- nvinfo : EIATTR_KPARAM_INFO
	.align		4
.L_18:
        /*005c*/ 	.byte	0x04, 0x17
        /*005e*/ 	.short	(.L_20 - .L_19)
.L_19:
        /*0060*/ 	.word	0x00000000
        /*0064*/ 	.short	0x0015
        /*0066*/ 	.short	0x0068
        /*0068*/ 	.byte	0x00, 0xf0, 0x11, 0x00


	//----- nvinfo : EIATTR_KPARAM_INFO
	.align		4
.L_20:
        /*006c*/ 	.byte	0x04, 0x17
        /*006e*/ 	.short	(.L_22 - .L_21)
.L_21:
        /*0070*/ 	.word	0x00000000
        /*0074*/ 	.short	0x0014
        /*0076*/ 	.short	0x0064
        /*0078*/ 	.byte	0x00, 0xf0, 0x11, 0x00


	//----- nvinfo : EIATTR_KPARAM_INFO
	.align		4
.L_22:
        /*007c*/ 	.byte	0x04, 0x17
        /*007e*/ 	.short	(.L_24 - .L_23)
.L_23:
        /*0080*/ 	.word	0x00000000
        /*0084*/ 	.short	0x0013
        /*0086*/ 	.short	0x0060
        /*0088*/ 	.byte	0x00, 0xf0, 0x11, 0x00


	//----- nvinfo : EIATTR_KPARAM_INFO
	.align		4
.L_24:
        /*008c*/ 	.byte	0x04, 0x17
        /*008e*/ 	.short	(.L_26 - .L_25)
.L_25:
        /*0090*/ 	.word	0x00000000
        /*0094*/ 	.short	0x0012
        /*0096*/ 	.short	0x005c
        /*0098*/ 	.byte	0x00, 0xf0, 0x11, 0x00


	//----- nvinfo : EIATTR_KPARAM_INFO
	.align		4
.L_26:
        /*009c*/ 	.byte	0x04, 0x17
        /*009e*/ 	.short	(.L_28 - .L_27)
.L_27:
        /*00a0*/ 	.word	0x00000000
        /*00a4*/ 	.short	0x0011
        /*00a6*/ 	.short	0x0058
        /*00a8*/ 	.byte	0x00, 0xf0, 0x11, 0x00


	//----- nvinfo : EIATTR_KPARAM_INFO
	.align		4
.L_28:
        /*00ac*/ 	.byte	0x04, 0x17
        /*00ae*/ 	.short	(.L_30 - .L_29)
.L_29:
        /*00b0*/ 	.word	0x00000000
        /*00b4*/ 	.short	0x0010
        /*00b6*/ 	.short	0x0054
        /*00b8*/ 	.byte	0x00, 0xf0, 0x11, 0x00


	//----- nvinfo : EIATTR_KPARAM_INFO
	.align		4
.L_30:
        /*00bc*/ 	.byte	0x04, 0x17
        /*00be*/ 	.short	(.L_32 - .L_31)
.L_31:
        /*00c0*/ 	.word	0x00000000
        /*00c4*/ 	.short	0x000f
        /*00c6*/ 	.short	0x0050
        /*00c8*/ 	.byte	0x00, 0xf0, 0x11, 0x00


	//----- nvinfo : EIATTR_KPARAM_INFO
	.align		4
.L_32:
        /*00cc*/ 	.byte	0x04, 0x17
        /*00ce*/ 	.short	(.L_34 - .L_33)
.L_33:
        /*00d0*/ 	.word	0x00000000
        /*00d4*/ 	.short	0x000e
        /*00d6*/ 	.short	0x004c
        /*00d8*/ 	.byte	0x00, 0xf0, 0x11, 0x00


	//----- nvinfo : EIATTR_KPARAM_INFO
	.align		4
.L_34:
        /*00dc*/ 	.byte	0x04, 0x17
        /*00de*/ 	.short	(.L_36 - .L_35)
.L_35:
        /*00e0*/ 	.word	0x00000000
        /*00e4*/ 	.short	0x000d
        /*00e6*/ 	.short	0x0048
        /*00e8*/ 	.byte	0x00, 0xf0, 0x11, 0x00


	//----- nvinfo : EIATTR_KPARAM_INFO
	.align		4
.L_36:
        /*00ec*/ 	.byte	0x04, 0x17
        /*00ee*/ 	.short	(.L_38 - .L_37)
.L_37:
        /*00f0*/ 	.word	0x00000000
        /*00f4*/ 	.short	0x000c
        /*00f6*/ 	.short	0x0044
        /*00f8*/ 	.byte	0x00, 0xf0, 0x11, 0x00


	//----- nvinfo : EIATTR_KPARAM_INFO
	.align		4
.L_38:
        /*00fc*/ 	.byte	0x04, 0x17
        /*00fe*/ 	.short	(.L_40 - .L_39)
.L_39:
        /*0100*/ 	.word	0x00000000
        /*0104*/ 	.short	0x000b
        /*0106*/ 	.short	0x0040
        /*0108*/ 	.byte	0x00, 0xf0, 0x11, 0x00


	//----- nvinfo : EIATTR_KPARAM_INFO
	.align		4
.L_40:
        /*010c*/ 	.byte	0x04, 0x17
        /*010e*/ 	.short	(.L_42 - .L_41)
.L_41:
        /*0110*/ 	.word	0x00000000
        /*0114*/ 	.short	0x000a
        /*0116*/ 	.short	0x003c
        /*0118*/ 	.byte	0x00, 0xf0, 0x11, 0x00


	//----- nvinfo : EIATTR_KPARAM_INFO
	.align		4
.L_42:
        /*011c*/ 	.byte	0x04, 0x17
        /*011e*/ 	.short	(.L_44 - .L_43)
.L_43:
        /*0120*/ 	.word	0x00000000
        /*0124*/ 	.short	0x0009
        /*0126*/ 	.short	0x0038
        /*0128*/ 	.byte	0x00, 0xf0, 0x11, 0x00


	//----- nvinfo : EIATTR_KPARAM_INFO
	.align		4
.L_44:
        /*012c*/ 	.byte	0x04, 0x17
        /*012e*/ 	.short	(.L_46 - .L_45)
.L_45:
        /*0130*/ 	.word	0x00000000
        /*0134*/ 	.short	0x0008
        /*0136*/ 	.short	0x0034
        /*0138*/ 	.byte	0x00, 0xf0, 0x11, 0x00


	//----- nvinfo : EIATTR_KPARAM_INFO
	.align		4
.L_46:
        /*013c*/ 	.byte	0x04, 0x17
        /*013e*/ 	.short	(.L_48 - .L_47)
.L_47:
        /*0140*/ 	.word	0x00000000
        /*0144*/ 	.short	0x0007
        /*0146*/ 	.short	0x0030
        /*0148*/ 	.byte	0x00, 0xf0, 0x11, 0x00


	//----- nvinfo : EIATTR_KPARAM_INFO
	.align		4
.L_48:
        /*014c*/ 	.byte	0x04, 0x17
        /*014e*/ 	.short	(.L_50 - .L_49)
.L_49:
        /*0150*/ 	.word	0x00000000
        /*0154*/ 	.short	0x0006
        /*0156*/ 	.short	0x002c
        /*0158*/ 	.byte	0x00, 0xf0, 0x11, 0x00


	//----- nvinfo : EIATTR_KPARAM_INFO
	.align		4
.L_50:
        /*015c*/ 	.byte	0x04, 0x17
        /*015e*/ 	.short	(.L_52 - .L_51)
.L_51:
        /*0160*/ 	.word	0x00000000
        /*0164*/ 	.short	0x0005
        /*0166*/ 	.short	0x0028
        /*0168*/ 	.byte	0x00, 0xf0, 0x11, 0x00


	//----- nvinfo : EIATTR_KPARAM_INFO
	.align		4
.L_52:
        /*016c*/ 	.byte	0x04, 0x17
        /*016e*/ 	.short	(.L_54 - .L_53)
.L_53:
        /*0170*/ 	.word	0x00000000
        /*0174*/ 	.short	0x0004
        /*0176*/ 	.short	0x0020
        /*0178*/ 	.byte	0x00, 0xf4, 0x21, 0x00


	//----- nvinfo : EIATTR_KPARAM_INFO
	.align		4
.L_54:
        /*017c*/ 	.byte	0x04, 0x17
        /*017e*/ 	.short	(.L_56 - .L_55)
.L_55:
        /*0180*/ 	.word	0x00000000
        /*0184*/ 	.short	0x0003
        /*0186*/ 	.short	0x0018
        /*0188*/ 	.byte	0x00, 0xf4, 0x21, 0x00


	//----- nvinfo : EIATTR_KPARAM_INFO
	.align		4
.L_56:
        /*018c*/ 	.byte	0x04, 0x17
        /*018e*/ 	.short	(.L_58 - .L_57)
.L_57:
        /*0190*/ 	.word	0x00000000
        /*0194*/ 	.short	0x0002
        /*0196*/ 	.short	0x0010
        /*0198*/ 	.byte	0x00, 0xf4, 0x21, 0x00


	//----- nvinfo : EIATTR_KPARAM_INFO
	.align		4
.L_58:
        /*019c*/ 	.byte	0x04, 0x17
        /*019e*/ 	.short	(.L_60 - .L_59)
.L_59:
        /*01a0*/ 	.word	0x00000000
        /*01a4*/ 	.short	0x0001
        /*01a6*/ 	.short	0x0008
        /*01a8*/ 	.byte	0x00, 0xf4, 0x21, 0x00


	//----- nvinfo : EIATTR_KPARAM_INFO
	.align		4
.L_60:
        /*01ac*/ 	.byte	0x04, 0x17
        /*01ae*/ 	.short	(.L_62 - .L_61)
.L_61:
        /*01b0*/ 	.word	0x00000000
        /*01b4*/ 	.short	0x0000
        /*01b6*/ 	.short	0x0000
        /*01b8*/ 	.byte	0x00, 0xf4, 0x21, 0x00


	//----- nvinfo : EIATTR_MAXREG_COUNT
	.align		4
.L_62:
        /*01bc*/ 	.byte	0x03, 0x1b
        /*01be*/ 	.short	0x00ff


	//----- nvinfo : EIATTR_NUM_BARRIERS
	.align		4
        /*01c0*/ 	.byte	0x02, 0x4c
        /*01c2*/ 	.byte	0x01
	.zero		1


	//----- nvinfo : EIATTR_MERCURY_ISA_VERSION
	.align		4
        /*01c4*/ 	.byte	0x03, 0x5f
        /*01c6*/ 	.short	0x0000


	//----- nvinfo : EIATTR_COOP_GROUP_MASK_REGIDS
	.align		4
        /*01c8*/ 	.byte	0x04, 0x29
        /*01ca*/ 	.short	(.L_64 - .L_63)


	//   ....[0]....
.L_63:
        /*01cc*/ 	.word	0xffffffff


	//   ....[1]....
        /*01d0*/ 	.word	0xffffffff


	//   ....[2]....
        /*01d4*/ 	.word	0xffffffff


	//   ....[3]....
        /*01d8*/ 	.word	0xffffffff


	//   ....[4]....
        /*01dc*/ 	.word	0xffffffff


	//   ....[5]....
        /*01e0*/ 	.word	0xffffffff


	//   ....[6]....
        /*01e4*/ 	.word	0xffffffff


	//   ....[7]....
        /*01e8*/ 	.word	0xffffffff


	//   ....[8]....
        /*01ec*/ 	.word	0xffffffff


	//   ....[9]....
        /*01f0*/ 	.word	0xffffffff


	//   ....[10]....
        /*01f4*/ 	.word	0xffffffff


	//   ....[11]....
        /*01f8*/ 	.word	0xffffffff


	//   ....[12]....
        /*01fc*/ 	.word	0xffffffff


	//   ....[13]....
        /*0200*/ 	.word	0xffffffff


	//   ....[14]....
        /*0204*/ 	.word	0xffffffff


	//   ....[15]....
        /*0208*/ 	.word	0xffffffff


	//----- nvinfo : EIATTR_COOP_GROUP_INSTR_OFFSETS
	.align		4
.L_64:
        /*020c*/ 	.byte	0x04, 0x28
        /*020e*/ 	.short	(.L_66 - .L_65)


	//   ....[0]....
.L_65:
        /*0210*/ 	.word	0x00001250


	//   ....[1]....
        /*0214*/ 	.word	0x00001270


	//   ....[2]....
        /*0218*/ 	.word	0x000013a0


	//   ....[3]....
        /*021c*/ 	.word	0x000013e0


	//   ....[4]....
        /*0220*/ 	.word	0x00001450


	//   ....[5]....
        /*0224*/ 	.word	0x00001470


	//   ....[6]....
        /*0228*/ 	.word	0x00001720


	//   ....[7]....
        /*022c*/ 	.word	0x000017f0


	//   ....[8]....
        /*0230*/ 	.word	0x00001810


	//   ....[9]....
        /*0234*/ 	.word	0x00001880


	//   ....[10]....
        /*0238*/ 	.word	0x00001970


	//   ....[11]....
        /*023c*/ 	.word	0x00001990


	//   ....[12]....
        /*0240*/ 	.word	0x000019c0


	//   ....[13]....
        /*0244*/ 	.word	0x00001a00


	//   ....[14]....
        /*0248*/ 	.word	0x00001b00


	//   ....[15]....
        /*024c*/ 	.word	0x00001bf0


	//----- nvinfo : EIATTR_EXIT_INSTR_OFFSETS
	.align		4
.L_66:
        /*0250*/ 	.byte	0x04, 0x1c
        /*0252*/ 	.short	(.L_68 - .L_67)


	//   ....[0]....
.L_67:
        /*0254*/ 	.word	0x00003240


	//----- nvinfo : EIATTR_REQNTID
	.align		4
.L_68:
        /*0258*/ 	.byte	0x04, 0x10
        /*025a*/ 	.short	(.L_70 - .L_69)
.L_69:
        /*025c*/ 	.word	0x00000080
        /*0260*/ 	.word	0x00000001
        /*0264*/ 	.word	0x00000001
.L_70:


//--------------------- .nv.callgraph             --------------------------
	.section	.nv.callgraph,"",@"SHT_CUDA_CALLGRAPH"
	.align	4
	.sectionentsize	8
	.align		4
        /*0000*/ 	.word	0x00000000
	.align		4
        /*0004*/ 	.word	0xffffffff
	.align		4
        /*0008*/ 	.word	0x00000000
	.align		4
        /*000c*/ 	.word	0xfffffffe
	.align		4
        /*0010*/ 	.word	0x00000000
	.align		4
        /*0014*/ 	.word	0xfffffffd
	.align		4
        /*0018*/ 	.word	0x00000000
	.align		4
        /*001c*/ 	.word	0xfffffffc


//--------------------- .nv.rel.action            --------------------------
	.section	.nv.rel.action,"",@"SHT_CUDA_RELOCINFO"
	.align	8
	.sectionentsize	8
        /*0000*/ 	.byte	0x73, 0x00, 0x00, 0x00, 0x00, 0x00, 0x00, 0x00, 0x00, 0x00, 0x00, 0x11, 0x25, 0x00, 0x05, 0x36


//--------------------- .nv.constant4             --------------------------
	.section	.nv.constant4,"a",@progbits
	.align	8
	.align		8
.nv.constant4:
        /*0000*/ 	.dword	_$_str


//--------------------- .nv.constant0.attn_fwd    --------------------------
	.section	.nv.constant0.attn_fwd,"a",@progbits
	.sectionflags	@""
	.align	4
.nv.constant0.attn_fwd:
	.zero		488


//--------------------- .text.attn_fwd            --------------------------
	.section	.text.attn_fwd,"ax",@progbits
	.sectioninfo	@"SHI_REGISTERS=72"
	.align	128
        .global         attn_fwd
        .type           attn_fwd,@function
        .size           attn_fwd,(.L_x_3 - attn_fwd)
        .other          attn_fwd,@"STO_CUDA_ENTRY STV_DEFAULT"
attn_fwd:
.text.attn_fwd:
[----:B------:R-:W-:Y:S02]  /*0000*/  MOV R1, c[0x0][0x28] ;  /* 0x00000a0000017a02 */ /* 0x000fe40000000f00 */
[----:B------:R-:W0:Y:S01]  /*0010*/  S2UR UR4, SR_CTAID.X ;  /* 0x00000000000479c3 */ /* 0x000e220000002500 */
[----:B------:R-:W1:Y:S01]  /*0020*/  S2R R2, SR_TID.X ;  /* 0x0000000000027919 */ /* 0x000e620000002100 */
[----:B------:R-:W-:Y:S01]  /*0030*/  MOV R17, c[0x0][0x198] ;  /* 0x0000660000117a02 */ /* 0x000fe20000000f00 */
[----:B------:R-:W-:Y:S02]  /*0040*/  ULDC.64 UR12, c[0x0][0x118] ;  /* 0x00004600000c7ab9 */ /* 0x000fe40000000a00 */
[----:B------:R-:W2:Y:S01]  /*0050*/  S2R R0, SR_CTAID.Y ;  /* 0x0000000000007919 */ /* 0x000ea20000002600 */
[C---:B------:R-:W-:Y:S01]  /*0060*/  SHF.L.U32 R9, R17.reuse, 0x2, RZ ;  /* 0x0000000211097819 */ /* 0x040fe200000006ff */
[C---:B------:R-:W-:Y:S02]  /*0070*/  IMAD R13, R17.reuse, 0x6, RZ ;  /* 0x00000006110d7824 */ /* 0x040fe400078e02ff */
[C---:B------:R-:W-:Y:S02]  /*0080*/  IMAD R19, R17.reuse, 0x12, RZ ;  /* 0x0000001211137824 */ /* 0x040fe400078e02ff */
[----:B------:R-:W-:-:S02]  /*0090*/  IMAD R31, R17, 0xa, RZ ;  /* 0x0000000a111f7824 */ /* 0x000fc400078e02ff */
[C---:B------:R-:W-:Y:S02]  /*00a0*/  IMAD R37, R17.reuse, 0xc, RZ ;  /* 0x0000000c11257824 */ /* 0x040fe400078e02ff */
[C---:B------:R-:W-:Y:S02]  /*00b0*/  IMAD R41, R17.reuse, 0xe, RZ ;  /* 0x0000000e11297824 */ /* 0x040fe400078e02ff */
[C---:B------:R-:W-:Y:S02]  /*00c0*/  IMAD R11, R17.reuse, 0x5, RZ ;  /* 0x00000005110b7824 */ /* 0x040fe400078e02ff */
[C---:B------:R-:W-:Y:S02]  /*00d0*/  IMAD R15, R17.reuse, 0x7, RZ ;  /* 0x00000007110f7824 */ /* 0x040fe400078e02ff */
[C---:B------:R-:W-:Y:S02]  /*00e0*/  IMAD.SHL.U32 R27, R17.reuse, 0x8, RZ ;  /* 0x00000008111b7824 */ /* 0x040fe400078e00ff */
[C---:B------:R-:W-:Y:S01]  /*00f0*/  IMAD R29, R17.reuse, 0x9, RZ ;  /* 0x00000009111d7824 */ /* 0x040fe200078e02ff */
[----:B0-----:R-:W-:Y:S01]  /*0100*/  USHF.L.U32 UR4, UR4, 0x7, URZ ;  /* 0x0000000704047899 */ /* 0x001fe2000800063f */
[----:B------:R-:W-:-:S02]  /*0110*/  IMAD R21, R17, 0x14, RZ ;  /* 0x0000001411157824 */ /* 0x000fc400078e02ff */
[C---:B------:R-:W-:Y:S02]  /*0120*/  IMAD R33, R17.reuse, 0xb, RZ ;  /* 0x0000000b11217824 */ /* 0x040fe400078e02ff */
[C---:B------:R-:W-:Y:S02]  /*0130*/  IMAD R23, R17.reuse, 0x16, RZ ;  /* 0x0000001611177824 */ /* 0x040fe400078e02ff */
[----:B------:R-:W-:Y:S02]  /*0140*/  IMAD.U32 R3, RZ, RZ, UR4 ;  /* 0x00000004ff037e24 */ /* 0x000fe4000f8e00ff */
[C---:B------:R-:W-:Y:S02]  /*0150*/  IMAD R25, R17.reuse, 0x18, RZ ;  /* 0x0000001811197824 */ /* 0x040fe400078e02ff */
[----:B------:R-:W-:Y:S01]  /*0160*/  IMAD R39, R17, 0xd, RZ ;  /* 0x0000000d11277824 */ /* 0x000fe200078e02ff */
[----:B-1----:R-:W-:Y:S01]  /*0170*/  LOP3.LUT R54, R3, 0x7f, R2, 0xf8, !PT ;  /* 0x0000007f03367812 */ /* 0x002fe200078ef802 */
[----:B--2---:R-:W-:-:S02]  /*0180*/  IMAD R3, R0, c[0x0][0x190], RZ ;  /* 0x0000640000037a24 */ /* 0x004fc400078e02ff */
[----:B------:R-:W-:Y:S02]  /*0190*/  IMAD R45, R17, 0x1a, RZ ;  /* 0x0000001a112d7824 */ /* 0x000fe400078e02ff */
[----:B------:R-:W-:Y:S01]  /*01a0*/  IMAD R5, R54, c[0x0][0x194], RZ ;  /* 0x0000650036057a24 */ /* 0x000fe200078e02ff */
[C---:B------:R-:W-:Y:S01]  /*01b0*/  SHF.L.U32 R4, R3.reuse, 0x1, RZ ;  /* 0x0000000103047819 */ /* 0x040fe200000006ff */
[----:B------:R-:W-:-:S04]  /*01c0*/  IMAD.HI R3, R3, 0x2, RZ ;  /* 0x0000000203037827 */ /* 0x000fc800078e02ff */
[C---:B------:R-:W-:Y:S02]  /*01d0*/  IMAD.SHL.U32 R7, R5.reuse, 0x2, RZ ;  /* 0x0000000205077824 */ /* 0x040fe400078e00ff */
[----:B------:R-:W-:-:S03]  /*01e0*/  IMAD.HI R6, R5, 0x2, RZ ;  /* 0x0000000205067827 */ /* 0x000fc600078e02ff */
[----:B------:R-:W-:Y:S01]  /*01f0*/  IADD3 R4, P0, P1, R7, c[0x0][0x160], R4 ;  /* 0x0000580007047a10 */ /* 0x000fe2000791e004 */
[C---:B------:R-:W-:Y:S02]  /*0200*/  IMAD.SHL.U32 R7, R17.reuse, 0x2, RZ ;  /* 0x0000000211077824 */ /* 0x040fe400078e00ff */
[C---:B------:R-:W-:Y:S01]  /*0210*/  IMAD R47, R17.reuse, 0x1c, RZ ;  /* 0x0000001c112f7824 */ /* 0x040fe200078e02ff */
[----:B------:R-:W-:Y:S01]  /*0220*/  IADD3.X R5, R6, c[0x0][0x164], R3, P0, P1 ;  /* 0x0000590006057a10 */ /* 0x000fe200007e2403 */
[----:B------:R-:W-:Y:S01]  /*0230*/  IMAD R3, R17, 0x3, RZ ;  /* 0x0000000311037824 */ /* 0x000fe200078e02ff */
[-C--:B------:R-:W-:Y:S01]  /*0240*/  IADD3 R34, P3, R7, R4.reuse, RZ ;  /* 0x0000000407227210 */ /* 0x080fe20007f7e0ff */
[C---:B------:R-:W-:Y:S01]  /*0250*/  IMAD R43, R17.reuse, 0xf, RZ ;  /* 0x0000000f112b7824 */ /* 0x040fe200078e02ff */
[CC--:B------:R-:W-:Y:S01]  /*0260*/  LEA R18, P4, R17.reuse, R4.reuse, 0x2 ;  /* 0x0000000411127211 */ /* 0x0c0fe200078810ff */
[----:B------:R-:W-:Y:S01]  /*0270*/  IMAD R49, R17, 0x1e, RZ ;  /* 0x0000001e11317824 */ /* 0x000fe200078e02ff */
[----:B------:R-:W-:-:S02]  /*0280*/  IADD3 R16, P5, R13, R4, RZ ;  /* 0x000000040d107210 */ /* 0x000fc40007fbe0ff */
[-C--:B------:R-:W-:Y:S02]  /*0290*/  LEA R6, P6, R17, R4.reuse, 0x3 ;  /* 0x0000000411067211 */ /* 0x080fe400078c18ff */
[-C--:B------:R-:W-:Y:S02]  /*02a0*/  IADD3 R10, P0, R19, R4.reuse, RZ ;  /* 0x00000004130a7210 */ /* 0x080fe40007f1e0ff */
[CC--:B------:R-:W-:Y:S02]  /*02b0*/  LEA R12, P2, R17.reuse, R4.reuse, 0x4 ;  /* 0x00000004110c7211 */ /* 0x0c0fe400078420ff */
[-C--:B------:R-:W-:Y:S02]  /*02c0*/  LEA.HI.X.SX32 R35, R17, R5.reuse, 0x1, P3 ;  /* 0x0000000511237211 */ /* 0x080fe400018f0eff */
[-C--:B------:R-:W-:Y:S02]  /*02d0*/  LEA.HI.X.SX32 R19, R7, R5.reuse, 0x1, P4 ;  /* 0x0000000507137211 */ /* 0x080fe400020f0eff */
[----:B------:R-:W-:Y:S01]  /*02e0*/  LEA.HI.X.SX32 R17, R3, R5, 0x1, P5 ;  /* 0x0000000503117211 */ /* 0x000fe200028f0eff */
[----:B------:R-:W2:Y:S01]  /*02f0*/  LDG.E.U16 R34, [R34.64] ;  /* 0x0000000c22227981 */ /* 0x000ea2000c1e1500 */
[----:B------:R-:W-:-:S02]  /*0300*/  IADD3 R20, P4, R31, R4, RZ ;  /* 0x000000041f147210 */ /* 0x000fc40007f9e0ff */
[-C--:B------:R-:W-:Y:S01]  /*0310*/  IADD3 R22, P5, R37, R4.reuse, RZ ;  /* 0x0000000425167210 */ /* 0x080fe20007fbe0ff */
[----:B------:R-:W3:Y:S01]  /*0320*/  LDG.E.U16 R18, [R18.64] ;  /* 0x0000000c12127981 */ /* 0x000ee2000c1e1500 */
[-C--:B------:R-:W-:Y:S02]  /*0330*/  LEA.HI.X.SX32 R7, R9, R5.reuse, 0x1, P6 ;  /* 0x0000000509077211 */ /* 0x080fe400030f0eff */
[-C--:B------:R-:W-:Y:S01]  /*0340*/  IADD3 R24, P6, R41, R4.reuse, RZ ;  /* 0x0000000429187210 */ /* 0x080fe20007fde0ff */
[----:B------:R0:W4:Y:S01]  /*0350*/  LDG.E.U16 R16, [R16.64] ;  /* 0x0000000c10107981 */ /* 0x000122000c1e1500 */
[-C--:B------:R-:W-:Y:S02]  /*0360*/  IADD3 R8, P1, R21, R4.reuse, RZ ;  /* 0x0000000415087210 */ /* 0x080fe40007f3e0ff */
[----:B------:R-:W-:Y:S01]  /*0370*/  IADD3 R14, P3, R23, R4, RZ ;  /* 0x00000004170e7210 */ /* 0x000fe20007f7e0ff */
[----:B------:R1:W5:Y:S01]  /*0380*/  LDG.E.U16 R6, [R6.64] ;  /* 0x0000000c06067981 */ /* 0x000362000c1e1500 */
[----:B------:R-:W-:-:S02]  /*0390*/  LEA.HI.X.SX32 R21, R11, R5, 0x1, P4 ;  /* 0x000000050b157211 */ /* 0x000fc400020f0eff */
[-C--:B------:R-:W-:Y:S02]  /*03a0*/  LEA.HI.X.SX32 R23, R13, R5.reuse, 0x1, P5 ;  /* 0x000000050d177211 */ /* 0x080fe400028f0eff */
[-C--:B------:R-:W-:Y:S01]  /*03b0*/  IADD3 R26, P4, R25, R4.reuse, RZ ;  /* 0x00000004191a7210 */ /* 0x080fe20007f9e0ff */
[----:B------:R-:W2:Y:S01]  /*03c0*/  LDG.E.U16 R20, [R20.64] ;  /* 0x0000000c14147981 */ /* 0x000ea2000c1e1500 */
[-C--:B------:R-:W-:Y:S02]  /*03d0*/  LEA.HI.X.SX32 R13, R27, R5.reuse, 0x1, P2 ;  /* 0x000000051b0d7211 */ /* 0x080fe400010f0eff */
[-C--:B------:R-:W-:Y:S01]  /*03e0*/  IADD3 R28, P5, R45, R4.reuse, RZ ;  /* 0x000000042d1c7210 */ /* 0x080fe20007fbe0ff */
[----:B------:R-:W2:Y:S01]  /*03f0*/  LDG.E.U16 R22, [R22.64] ;  /* 0x0000000c16167981 */ /* 0x000ea2000c1e1500 */
[-C--:B------:R-:W-:Y:S02]  /*0400*/  LEA.HI.X.SX32 R25, R15, R5.reuse, 0x1, P6 ;  /* 0x000000050f197211 */ /* 0x080fe400030f0eff */
[----:B------:R-:W-:Y:S01]  /*0410*/  LEA.HI.X.SX32 R11, R29, R5, 0x1, P0 ;  /* 0x000000051d0b7211 */ /* 0x000fe200000f0eff */
[----:B------:R0:W2:Y:S01]  /*0420*/  LDG.E.U16 R12, [R12.64] ;  /* 0x0000000c0c0c7981 */ /* 0x0000a2000c1e1500 */
[----:B------:R-:W-:-:S02]  /*0430*/  IADD3 R32, P6, R47, R4, RZ ;  /* 0x000000042f207210 */ /* 0x000fc40007fde0ff */
[-C--:B------:R-:W-:Y:S01]  /*0440*/  LEA.HI.X.SX32 R9, R31, R5.reuse, 0x1, P1 ;  /* 0x000000051f097211 */ /* 0x080fe200008f0eff */
[----:B------:R0:W3:Y:S01]  /*0450*/  LDG.E.U16 R10, [R10.64] ;  /* 0x0000000c0a0a7981 */ /* 0x0000e2000c1e1500 */
[----:B------:R-:W-:Y:S02]  /*0460*/  IADD3 R30, P2, R49, R4, RZ ;  /* 0x00000004311e7210 */ /* 0x000fe40007f5e0ff */
[-C--:B------:R-:W-:Y:S01]  /*0470*/  LEA.HI.X.SX32 R15, R33, R5.reuse, 0x1, P3 ;  /* 0x00000005210f7211 */ /* 0x080fe200018f0eff */
[----:B------:R0:W3:Y:S01]  /*0480*/  LDG.E.U16 R4, [R4.64] ;  /* 0x0000000c04047981 */ /* 0x0000e2000c1e1500 */
[-C--:B------:R-:W-:Y:S02]  /*0490*/  LEA.HI.X.SX32 R27, R37, R5.reuse, 0x1, P4 ;  /* 0x00000005251b7211 */ /* 0x080fe400020f0eff */
[-C--:B------:R-:W-:Y:S01]  /*04a0*/  LEA.HI.X.SX32 R29, R39, R5.reuse, 0x1, P5 ;  /* 0x00000005271d7211 */ /* 0x080fe200028f0eff */
[----:B------:R0:W4:Y:S01]  /*04b0*/  LDG.E.U16 R8, [R8.64] ;  /* 0x0000000c08087981 */ /* 0x000122000c1e1500 */
[----:B------:R-:W-:-:S02]  /*04c0*/  LEA.HI.X.SX32 R33, R41, R5, 0x1, P6 ;  /* 0x0000000529217211 */ /* 0x000fc400030f0eff */
[----:B------:R-:W-:Y:S01]  /*04d0*/  LEA.HI.X.SX32 R31, R43, R5, 0x1, P2 ;  /* 0x000000052b1f7211 */ /* 0x000fe200010f0eff */
[----:B------:R1:W4:Y:S04]  /*04e0*/  LDG.E.U16 R14, [R14.64] ;  /* 0x0000000c0e0e7981 */ /* 0x000328000c1e1500 */
[----:B------:R-:W4:Y:S04]  /*04f0*/  LDG.E.U16 R26, [R26.64] ;  /* 0x0000000c1a1a7981 */ /* 0x000f28000c1e1500 */
[----:B0-----:R0:W4:Y:S04]  /*0500*/  LDG.E.U16 R5, [R28.64] ;  /* 0x0000000c1c057981 */ /* 0x001128000c1e1500 */
[----:B------:R-:W5:Y:S04]  /*0510*/  LDG.E.U16 R32, [R32.64] ;  /* 0x0000000c20207981 */ /* 0x000f68000c1e1500 */
[----:B------:R-:W5:Y:S04]  /*0520*/  LDG.E.U16 R24, [R24.64] ;  /* 0x0000000c18187981 */ /* 0x000f68000c1e1500 */
[----:B------:R-:W5:Y:S01]  /*0530*/  LDG.E.U16 R30, [R30.64] ;  /* 0x0000000c1e1e7981 */ /* 0x000f62000c1e1500 */
[----:B------:R-:W-:-:S04]  /*0540*/  LOP3.LUT R3, R2, 0x7f, RZ, 0xc0, !PT ;  /* 0x0000007f02037812 */ /* 0x000fc800078ec0ff */
[----:B------:R-:W-:-:S04]  /*0550*/  SHF.L.U32 R3, R3, 0x1, RZ ;  /* 0x0000000103037819 */ /* 0x000fc800000006ff */
[C---:B-1----:R-:W-:Y:S02]  /*0560*/  LOP3.LUT R7, R3.reuse, 0x10, RZ, 0x3c, !PT ;  /* 0x0000001003077812 */ /* 0x042fe400078e3cff */
[C---:B------:R-:W-:Y:S02]  /*0570*/  LOP3.LUT R9, R3.reuse, 0x20, RZ, 0x3c, !PT ;  /* 0x0000002003097812 */ /* 0x040fe400078e3cff */
[C---:B------:R-:W-:Y:S02]  /*0580*/  LOP3.LUT R11, R3.reuse, 0x30, RZ, 0x3c, !PT ;  /* 0x00000030030b7812 */ /* 0x040fe400078e3cff */
[C---:B------:R-:W-:Y:S02]  /*0590*/  LOP3.LUT R13, R3.reuse, 0x40, RZ, 0x3c, !PT ;  /* 0x00000040030d7812 */ /* 0x040fe400078e3cff */
[C---:B------:R-:W-:Y:S01]  /*05a0*/  LOP3.LUT R15, R3.reuse, 0x50, RZ, 0x3c, !PT ;  /* 0x00000050030f7812 */ /* 0x040fe200078e3cff */
[----:B------:R-:W-:Y:S01]  /*05b0*/  UIADD3 UR11, UR4, 0x80, URZ ;  /* 0x00000080040b7890 */ /* 0x000fe2000fffe03f */
[----:B------:R-:W-:-:S03]  /*05c0*/  LOP3.LUT R17, R3, 0x60, RZ, 0x3c, !PT ;  /* 0x0000006003117812 */ /* 0x000fc600078e3cff */
[----:B------:R-:W-:-:S06]  /*05d0*/  UISETP.GE.AND UP0, UPT, UR11, 0x1, UPT ;  /* 0x000000010b00788c */ /* 0x000fcc000bf06270 */
[----:B------:R-:W-:Y:S02]  /*05e0*/  PLOP3.LUT P0, PT, PT, PT, UP0, 0x80, 0x0 ;  /* 0x000000000000781c */ /* 0x000fe40003f0f008 */
[C---:B------:R-:W-:Y:S01]  /*05f0*/  LOP3.LUT R53, R2.reuse, 0x3, RZ, 0xc0, !PT ;  /* 0x0000000302357812 */ /* 0x040fe200078ec0ff */
[----:B------:R-:W-:Y:S01]  /*0600*/  IMAD.MOV.U32 R49, RZ, RZ, 0x3f800000 ;  /* 0x3f800000ff317424 */ /* 0x000fe200078e00ff */
[----:B------:R-:W-:Y:S01]  /*0610*/  MOV R36, 0xff800000 ;  /* 0xff80000000247802 */ /* 0x000fe20000000f00 */
[----:B------:R-:W-:Y:S01]  /*0620*/  IMAD.MOV.U32 R38, RZ, RZ, -0x800000 ;  /* 0xff800000ff267424 */ /* 0x000fe200078e00ff */
[----:B0-----:R-:W-:Y:S01]  /*0630*/  MOV R28, 0xff800000 ;  /* 0xff800000001c7802 */ /* 0x001fe20000000f00 */
[----:B------:R-:W-:Y:S01]  /*0640*/  IMAD.MOV.U32 R29, RZ, RZ, -0x800000 ;  /* 0xff800000ff1d7424 */ /* 0x000fe200078e00ff */
[----:B------:R-:W-:Y:S01]  /*0650*/  MOV R48, 0x3f800000 ;  /* 0x3f80000000307802 */ /* 0x000fe20000000f00 */
[----:B------:R-:W-:Y:S01]  /*0660*/  IMAD.MOV.U32 R47, RZ, RZ, 0x3f800000 ;  /* 0x3f800000ff2f7424 */ /* 0x000fe200078e00ff */
[----:B------:R-:W-:Y:S01]  /*0670*/  MOV R46, 0x3f800000 ;  /* 0x3f800000002e7802 */ /* 0x000fe20000000f00 */
[C---:B------:R-:W-:Y:S01]  /*0680*/  IMAD.SHL.U32 R51, R2.reuse, 0x2, RZ ;  /* 0x0000000202337824 */ /* 0x040fe200078e00ff */
[----:B------:R-:W-:-:S02]  /*0690*/  LOP3.LUT R55, R2, 0x60, RZ, 0xc0, !PT ;  /* 0x0000006002377812 */ /* 0x000fc400078ec0ff */
[----:B------:R-:W-:Y:S02]  /*06a0*/  LOP3.LUT R52, R2, 0xf, RZ, 0xc0, !PT ;  /* 0x0000000f02347812 */ /* 0x000fe400078ec0ff */
[----:B------:R-:W-:Y:S01]  /*06b0*/  SHF.L.U32 R50, R53, 0x5, RZ ;  /* 0x0000000535327819 */ /* 0x000fe200000006ff */
[----:B--2---:R-:W-:Y:S04]  /*06c0*/  STS.U16 [R3+0x800], R12 ;  /* 0x0008000c03007388 */ /* 0x004fe80000000400 */
[----:B---3--:R0:W-:Y:S04]  /*06d0*/  STS.U16 [R3], R4 ;  /* 0x0000000403007388 */ /* 0x0081e80000000400 */
[----:B------:R-:W-:Y:S04]  /*06e0*/  STS.U16 [R7+0x100], R34 ;  /* 0x0001002207007388 */ /* 0x000fe80000000400 */
[----:B------:R-:W-:Y:S01]  /*06f0*/  STS.U16 [R7+0x900], R10 ;  /* 0x0009000a07007388 */ /* 0x000fe20000000400 */
[----:B0-----:R-:W-:-:S03]  /*0700*/  LOP3.LUT R3, R3, 0x70, RZ, 0x3c, !PT ;  /* 0x0000007003037812 */ /* 0x001fc600078e3cff */
[----:B------:R-:W-:Y:S04]  /*0710*/  STS.U16 [R9+0x200], R18 ;  /* 0x0002001209007388 */ /* 0x000fe80000000400 */
[----:B----4-:R-:W-:Y:S04]  /*0720*/  STS.U16 [R9+0xa00], R8 ;  /* 0x000a000809007388 */ /* 0x010fe80000000400 */
[----:B------:R-:W-:Y:S04]  /*0730*/  STS.U16 [R11+0x300], R16 ;  /* 0x000300100b007388 */ /* 0x000fe80000000400 */
[----:B------:R-:W-:Y:S04]  /*0740*/  STS.U16 [R11+0xb00], R14 ;  /* 0x000b000e0b007388 */ /* 0x000fe80000000400 */
[----:B-----5:R-:W-:Y:S04]  /*0750*/  STS.U16 [R13+0x400], R6 ;  /* 0x000400060d007388 */ /* 0x020fe80000000400 */
[----:B------:R0:W-:Y:S04]  /*0760*/  STS.U16 [R13+0xc00], R26 ;  /* 0x000c001a0d007388 */ /* 0x0001e80000000400 */
[----:B------:R-:W-:Y:S04]  /*0770*/  STS.U16 [R15+0x500], R20 ;  /* 0x000500140f007388 */ /* 0x000fe80000000400 */
[----:B------:R1:W-:Y:S04]  /*0780*/  STS.U16 [R15+0xd00], R5 ;  /* 0x000d00050f007388 */ /* 0x0003e80000000400 */
[----:B------:R2:W-:Y:S04]  /*0790*/  STS.U16 [R17+0x600], R22 ;  /* 0x0006001611007388 */ /* 0x0005e80000000400 */
[----:B------:R3:W-:Y:S04]  /*07a0*/  STS.U16 [R17+0xe00], R32 ;  /* 0x000e002011007388 */ /* 0x0007e80000000400 */
[----:B------:R4:W-:Y:S04]  /*07b0*/  STS.U16 [R3+0x700], R24 ;  /* 0x0007001803007388 */ /* 0x0009e80000000400 */
[----:B------:R4:W-:Y:S01]  /*07c0*/  STS.U16 [R3+0xf00], R30 ;  /* 0x000f001e03007388 */ /* 0x0009e20000000400 */
[----:B0-----:R-:W-:Y:S01]  /*07d0*/  CS2R R12, SRZ ;  /* 0x00000000000c7805 */ /* 0x001fe2000001ff00 */
[----:B-1----:R-:W-:Y:S01]  /*07e0*/  CS2R R14, SRZ ;  /* 0x00000000000e7805 */ /* 0x002fe2000001ff00 */
[----:B------:R-:W-:Y:S01]  /*07f0*/  CS2R R8, SRZ ;  /* 0x0000000000087805 */ /* 0x000fe2000001ff00 */
[----:B------:R-:W-:Y:S01]  /*0800*/  CS2R R10, SRZ ;  /* 0x00000000000a7805 */ /* 0x000fe2000001ff00 */
[----:B------:R-:W-:Y:S01]  /*0810*/  CS2R R20, SRZ ;  /* 0x0000000000147805 */ /* 0x000fe2000001ff00 */
[----:B--2---:R-:W-:Y:S01]  /*0820*/  CS2R R22, SRZ ;  /* 0x0000000000167805 */ /* 0x004fe2000001ff00 */
[----:B---3--:R-:W-:Y:S01]  /*0830*/  CS2R R16, SRZ ;  /* 0x0000000000107805 */ /* 0x008fe2000001ff00 */
[----:B------:R-:W-:Y:S01]  /*0840*/  CS2R R18, SRZ ;  /* 0x0000000000127805 */ /* 0x000fe2000001ff00 */
[----:B------:R-:W-:Y:S05]  /*0850*/  @!P0 BRA `(.L_x_0) ;  /* 0x0000155000008947 */ /* 0x000fea0003800000 */
[----:B----4-:R-:W-:Y:S01]  /*0860*/  IMAD R3, R0, c[0x0][0x1a0], RZ ;  /* 0x0000680000037a24 */ /* 0x010fe200078e02ff */
[----:B------:R-:W-:Y:S01]  /*0870*/  SHF.R.U32.HI R12, RZ, 0x2, R2 ;  /* 0x00000002ff0c7819 */ /* 0x000fe20000011602 */
[----:B------:R-:W-:Y:S01]  /*0880*/  IMAD R7, R52, c[0x0][0x1a8], RZ ;  /* 0x00006a0034077a24 */ /* 0x000fe200078e02ff */
[----:B------:R-:W-:Y:S01]  /*0890*/  SHF.R.U32.HI R11, RZ, 0x1, R55 ;  /* 0x00000001ff0b7819 */ /* 0x000fe20000011637 */
[----:B------:R-:W-:Y:S01]  /*08a0*/  IMAD R4, R0, c[0x0][0x1b0], RZ ;  /* 0x00006c0000047a24 */ /* 0x000fe200078e02ff */
[----:B------:R-:W-:Y:S01]  /*08b0*/  SGXT.U32 R12, R12, 0x3 ;  /* 0x000000030c0c781a */ /* 0x000fe20000000000 */
[----:B------:R-:W-:Y:S01]  /*08c0*/  IMAD R9, R52, c[0x0][0x1b4], RZ ;  /* 0x00006d0034097a24 */ /* 0x000fe200078e02ff */
[----:B------:R-:W-:Y:S01]  /*08d0*/  SHF.L.U32 R8, R7, 0x1, RZ ;  /* 0x0000000107087819 */ /* 0x000fe200000006ff */
[C---:B------:R-:W-:Y:S01]  /*08e0*/  IMAD.SHL.U32 R5, R3.reuse, 0x2, RZ ;  /* 0x0000000203057824 */ /* 0x040fe200078e00ff */
[----:B------:R-:W-:Y:S01]  /*08f0*/  MOV R61, 0xff800000 ;  /* 0xff800000003d7802 */ /* 0x000fe20000000f00 */
[----:B------:R-:W-:Y:S01]  /*0900*/  IMAD.HI R6, R3, 0x2, RZ ;  /* 0x0000000203067827 */ /* 0x000fe200078e02ff */
[----:B------:R-:W-:Y:S01]  /*0910*/  SHF.L.U32 R3, R4, 0x1, RZ ;  /* 0x0000000104037819 */ /* 0x000fe200000006ff */
[----:B------:R-:W-:Y:S01]  /*0920*/  CS2R R14, SRZ ;  /* 0x00000000000e7805 */ /* 0x000fe2000001ff00 */
[----:B------:R-:W-:Y:S01]  /*0930*/  IADD3 R66, P0, P1, R8, c[0x0][0x168], R5 ;  /* 0x00005a0008427a10 */ /* 0x000fe2000791e005 */
[----:B------:R-:W-:Y:S01]  /*0940*/  IMAD.SHL.U32 R10, R9, 0x2, RZ ;  /* 0x00000002090a7824 */ /* 0x000fe200078e00ff */
[C---:B------:R-:W-:Y:S01]  /*0950*/  LOP3.LUT R5, R2.reuse, 0x7, RZ, 0xc0, !PT ;  /* 0x0000000702057812 */ /* 0x040fe200078ec0ff */
[----:B------:R-:W-:Y:S01]  /*0960*/  IMAD.HI R7, R7, 0x2, RZ ;  /* 0x0000000207077827 */ /* 0x000fe200078e02ff */
[----:B------:R-:W-:Y:S01]  /*0970*/  LOP3.LUT R8, R2, 0x10, RZ, 0xc0, !PT ;  /* 0x0000001002087812 */ /* 0x000fe200078ec0ff */
[----:B------:R-:W-:Y:S01]  /*0980*/  CS2R R20, SRZ ;  /* 0x0000000000147805 */ /* 0x000fe2000001ff00 */
[----:B------:R-:W-:Y:S01]  /*0990*/  IADD3 R62, P2, P3, R10, c[0x0][0x170], R3 ;  /* 0x00005c000a3e7a10 */ /* 0x000fe20007b5e003 */
[----:B------:R-:W-:Y:S01]  /*09a0*/  IMAD.HI R4, R4, 0x2, RZ ;  /* 0x0000000204047827 */ /* 0x000fe200078e02ff */
[----:B------:R-:W-:Y:S01]  /*09b0*/  LOP3.LUT R3, R11, UR4, R12, 0xfe, !PT ;  /* 0x000000040b037c12 */ /* 0x000fe2000f8efe0c */
[----:B------:R-:W-:Y:S01]  /*09c0*/  CS2R R22, SRZ ;  /* 0x0000000000167805 */ /* 0x000fe2000001ff00 */
[----:B------:R-:W-:Y:S01]  /*09d0*/  IADD3.X R13, R7, c[0x0][0x16c], R6, P0, P1 ;  /* 0x00005b00070d7a10 */ /* 0x000fe200007e2406 */
[----:B------:R-:W-:Y:S01]  /*09e0*/  IMAD.HI R9, R9, 0x2, RZ ;  /* 0x0000000209097827 */ /* 0x000fe200078e02ff */
[--C-:B------:R-:W-:Y:S01]  /*09f0*/  SHF.R.S32.HI R11, RZ, 0x2, R2.reuse ;  /* 0x00000002ff0b7819 */ /* 0x100fe20000011402 */
[----:B------:R-:W-:Y:S01]  /*0a00*/  CS2R R16, SRZ ;  /* 0x0000000000107805 */ /* 0x000fe2000001ff00 */
[----:B------:R-:W-:Y:S01]  /*0a10*/  SHF.L.U32 R7, R5, 0x4, RZ ;  /* 0x0000000405077819 */ /* 0x000fe200000006ff */
[----:B------:R-:W-:Y:S01]  /*0a20*/  IMAD.MOV.U32 R48, RZ, RZ, 0x3f800000 ;  /* 0x3f800000ff307424 */ /* 0x000fe200078e00ff */
[----:B------:R-:W-:Y:S01]  /*0a30*/  SGXT R11, R11, 0x1 ;  /* 0x000000010b0b781a */ /* 0x000fe20000000200 */
[----:B------:R-:W-:Y:S01]  /*0a40*/  IMAD.MOV.U32 R59, RZ, RZ, -0x800000 ;  /* 0xff800000ff3b7424 */ /* 0x000fe200078e00ff */
[--C-:B------:R-:W-:Y:S01]  /*0a50*/  SHF.R.U32.HI R6, RZ, 0x4, R2.reuse ;  /* 0x00000004ff067819 */ /* 0x100fe20000011602 */
[----:B------:R-:W-:Y:S01]  /*0a60*/  CS2R R18, SRZ ;  /* 0x0000000000127805 */ /* 0x000fe2000001ff00 */
[----:B------:R-:W-:Y:S01]  /*0a70*/  LOP3.LUT R10, R7, 0x60, R2, 0x78, !PT ;  /* 0x00000060070a7812 */ /* 0x000fe200078e7802 */
[----:B------:R-:W-:Y:S01]  /*0a80*/  UMOV UR6, URZ ;  /* 0x0000003f00067c82 */ /* 0x000fe20008000000 */
[----:B------:R-:W-:Y:S01]  /*0a90*/  LOP3.LUT R12, R11, 0x90, RZ, 0xc0, !PT ;  /* 0x000000900b0c7812 */ /* 0x000fe200078ec0ff */
[----:B------:R-:W-:Y:S01]  /*0aa0*/  UMOV UR7, URZ ;  /* 0x0000003f00077c82 */ /* 0x000fe20008000000 */
[----:B------:R-:W-:Y:S01]  /*0ab0*/  SGXT.U32 R6, R6, 0x3 ;  /* 0x000000030606781a */ /* 0x000fe20000000000 */
[----:B------:R-:W-:Y:S01]  /*0ac0*/  UMOV UR4, URZ ;  /* 0x0000003f00047c82 */ /* 0x000fe20008000000 */
[----:B------:R-:W-:Y:S01]  /*0ad0*/  LEA R7, R5, R8, 0x1 ;  /* 0x0000000805077211 */ /* 0x000fe200078e08ff */
[----:B------:R-:W-:Y:S01]  /*0ae0*/  IMAD R8, R8, 0x10, R50 ;  /* 0x0000001008087824 */ /* 0x000fe200078e0232 */
[----:B------:R-:W-:Y:S01]  /*0af0*/  LOP3.LUT R10, R10, 0x10, R51, 0x78, !PT ;  /* 0x000000100a0a7812 */ /* 0x000fe200078e7833 */
[----:B------:R-:W-:Y:S01]  /*0b00*/  UMOV UR5, URZ ;  /* 0x0000003f00057c82 */ /* 0x000fe20008000000 */
[----:B------:R-:W-:-:S02]  /*0b10*/  IADD3.X R11, R9, c[0x0][0x174], R4, P2, P3 ;  /* 0x00005d00090b7a10 */ /* 0x000fc400017e6404 */
[----:B------:R-:W-:Y:S02]  /*0b20*/  LOP3.LUT R5, R12, 0x10, R51, 0x78, !PT ;  /* 0x000000100c057812 */ /* 0x000fe400078e7833 */
[----:B------:R-:W-:Y:S01]  /*0b30*/  LEA R4, R7, R10, 0x7 ;  /* 0x0000000a07047211 */ /* 0x000fe200078e38ff */
[C---:B------:R-:W-:Y:S01]  /*0b40*/  IMAD R7, R6.reuse, c[0x0][0x1a4], RZ ;  /* 0x0000690006077a24 */ /* 0x040fe200078e02ff */
[----:B------:R-:W-:Y:S01]  /*0b50*/  MOV R10, c[0x0][0x1a4] ;  /* 0x00006900000a7a02 */ /* 0x000fe20000000f00 */
[----:B------:R-:W-:Y:S01]  /*0b60*/  IMAD.IADD R5, R5, 0x1, R8 ;  /* 0x0000000105057824 */ /* 0x000fe200078e0208 */
[----:B------:R-:W-:Y:S01]  /*0b70*/  MOV R9, c[0x0][0x1b8] ;  /* 0x00006e0000097a02 */ /* 0x000fe20000000f00 */
[----:B------:R-:W-:Y:S01]  /*0b80*/  IMAD R8, R6, c[0x0][0x1b8], RZ ;  /* 0x00006e0006087a24 */ /* 0x000fe200078e02ff */
[----:B------:R-:W-:Y:S02]  /*0b90*/  LEA R6, R10, R7, 0x3 ;  /* 0x000000070a067211 */ /* 0x000fe400078e18ff */
[-C--:B------:R-:W-:Y:S01]  /*0ba0*/  LEA R68, P0, R7, R66.reuse, 0x1 ;  /* 0x0000004207447211 */ /* 0x080fe200078008ff */
[----:B------:R-:W-:Y:S01]  /*0bb0*/  IMAD R9, R9, 0x8, R8 ;  /* 0x0000000809097824 */ /* 0x000fe200078e0208 */
[----:B------:R-:W-:-:S02]  /*0bc0*/  LEA R66, P1, R6, R66, 0x1 ;  /* 0x0000004206427211 */ /* 0x000fc400078208ff */
[-C--:B------:R-:W-:Y:S02]  /*0bd0*/  LEA R64, P2, R8, R62.reuse, 0x1 ;  /* 0x0000003e08407211 */ /* 0x080fe400078408ff */
[-C--:B------:R-:W-:Y:S02]  /*0be0*/  LEA.HI.X.SX32 R67, R6, R13.reuse, 0x1, P1 ;  /* 0x0000000d06437211 */ /* 0x080fe400008f0eff */
[----:B------:R-:W-:Y:S02]  /*0bf0*/  SHF.R.S32.HI R6, RZ, 0x6, R2 ;  /* 0x00000006ff067819 */ /* 0x000fe40000011402 */
[----:B------:R-:W-:Y:S02]  /*0c00*/  LEA.HI.X.SX32 R69, R7, R13, 0x1, P0 ;  /* 0x0000000d07457211 */ /* 0x000fe400000f0eff */
[----:B------:R-:W-:Y:S01]  /*0c10*/  SGXT R6, R6, 0x1 ;  /* 0x000000010606781a */ /* 0x000fe20000000200 */
[----:B------:R-:W-:Y:S01]  /*0c20*/  CS2R R12, SRZ ;  /* 0x00000000000c7805 */ /* 0x000fe2000001ff00 */
[----:B------:R-:W-:-:S02]  /*0c30*/  LEA R62, P0, R9, R62, 0x1 ;  /* 0x0000003e093e7211 */ /* 0x000fc400078008ff */
[----:B------:R-:W-:Y:S02]  /*0c40*/  LOP3.LUT R6, R6, 0x90, RZ, 0xc0, !PT ;  /* 0x0000009006067812 */ /* 0x000fe400078ec0ff */
[-C--:B------:R-:W-:Y:S02]  /*0c50*/  LEA.HI.X.SX32 R65, R8, R11.reuse, 0x1, P2 ;  /* 0x0000000b08417211 */ /* 0x080fe400010f0eff */
[----:B------:R-:W-:Y:S02]  /*0c60*/  LEA.HI.X.SX32 R63, R9, R11, 0x1, P0 ;  /* 0x0000000b093f7211 */ /* 0x000fe400000f0eff */
[----:B------:R-:W-:Y:S01]  /*0c70*/  MOV R49, 0x3f800000 ;  /* 0x3f80000000317802 */ /* 0x000fe20000000f00 */
[----:B------:R-:W-:Y:S01]  /*0c80*/  CS2R R8, SRZ ;  /* 0x0000000000087805 */ /* 0x000fe2000001ff00 */
[----:B------:R-:W-:Y:S01]  /*0c90*/  MOV R47, 0x3f800000 ;  /* 0x3f800000002f7802 */ /* 0x000fe20000000f00 */
[----:B------:R-:W-:Y:S01]  /*0ca0*/  CS2R R10, SRZ ;  /* 0x00000000000a7805 */ /* 0x000fe2000001ff00 */
[----:B------:R-:W-:-:S02]  /*0cb0*/  MOV R46, 0x3f800000 ;  /* 0x3f800000002e7802 */ /* 0x000fc40000000f00 */
[----:B------:R-:W-:Y:S02]  /*0cc0*/  MOV R57, 0xff800000 ;  /* 0xff80000000397802 */ /* 0x000fe40000000f00 */
[----:B------:R-:W-:Y:S02]  /*0cd0*/  MOV R56, 0xff800000 ;  /* 0xff80000000387802 */ /* 0x000fe40000000f00 */
[----:B------:R-:W-:Y:S02]  /*0ce0*/  LOP3.LUT R6, R6, 0x7e, R51, 0x78, !PT ;  /* 0x0000007e06067812 */ /* 0x000fe400078e7833 */
[C---:B------:R-:W-:Y:S02]  /*0cf0*/  LOP3.LUT R7, R3.reuse, 0x48, RZ, 0xfc, !PT ;  /* 0x0000004803077812 */ /* 0x040fe400078efcff */
[C---:B------:R-:W-:Y:S02]  /*0d00*/  LOP3.LUT R44, R3.reuse, 0x40, RZ, 0xfc, !PT ;  /* 0x00000040032c7812 */ /* 0x040fe400078efcff */
[----:B------:R-:W-:-:S02]  /*0d10*/  LOP3.LUT R45, R3, 0x8, RZ, 0xfc, !PT ;  /* 0x00000008032d7812 */ /* 0x000fc400078efcff */
.L_x_1:
[----:B------:R-:W-:Y:S01]  /*0d20*/  MOV R29, UR4 ;  /* 0x00000004001d7c02 */ /* 0x000fe20008000f00 */
[----:B------:R-:W-:-:S04]  /*0d30*/  IMAD.U32 R31, RZ, RZ, UR4 ;  /* 0x00000004ff1f7e24 */ /* 0x000fc8000f8e00ff */
[----:B------:R-:W-:-:S04]  /*0d40*/  IMAD.WIDE R30, R31, 0x2, R68 ;  /* 0x000000021f1e7825 */ /* 0x000fc800078e0244 */
[----:B------:R-:W-:Y:S01]  /*0d50*/  IMAD.WIDE R28, R29, 0x2, R66 ;  /* 0x000000021d1c7825 */ /* 0x000fe200078e0242 */
[----:B------:R-:W2:Y:S04]  /*0d60*/  LDG.E.U16 R60, [R30.64] ;  /* 0x0000000c1e3c7981 */ /* 0x000ea8000c1e1500 */
[----:B------:R-:W3:Y:S01]  /*0d70*/  LDG.E.U16 R33, [R28.64] ;  /* 0x0000000c1c217981 */ /* 0x000ee2000c1e1500 */
[----:B------:R-:W-:Y:S01]  /*0d80*/  IMAD.U32 R25, RZ, RZ, UR5 ;  /* 0x00000005ff197e24 */ /* 0x000fe2000f8e00ff */
[----:B------:R-:W-:Y:S02]  /*0d90*/  MOV R27, UR5 ;  /* 0x00000005001b7c02 */ /* 0x000fe40008000f00 */
[----:B------:R-:W-:Y:S01]  /*0da0*/  BAR.SYNC.DEFER_BLOCKING 0x0 ;  /* 0x0000000000007b1d */ /* 0x000fe20000010000 */
[----:B------:R-:W-:-:S04]  /*0db0*/  IMAD.WIDE R24, R25, 0x2, R62 ;  /* 0x0000000219187825 */ /* 0x000fc800078e023e */
[----:B------:R-:W-:Y:S01]  /*0dc0*/  IMAD.WIDE R26, R27, 0x2, R64 ;  /* 0x000000021b1a7825 */ /* 0x000fe200078e0240 */
[----:B--2---:R-:W-:Y:S04]  /*0dd0*/  STS.U16 [R6+0x1000], R60 ;  /* 0x0010003c06007388 */ /* 0x004fe80000000400 */
[----:B---3--:R-:W-:Y:S04]  /*0de0*/  STS.U16 [R6+0x1100], R33 ;  /* 0x0011002106007388 */ /* 0x008fe80000000400 */
[----:B------:R-:W-:Y:S06]  /*0df0*/  BAR.SYNC.DEFER_BLOCKING 0x0 ;  /* 0x0000000000007b1d */ /* 0x000fec0000010000 */
[----:B------:R-:W2:Y:S04]  /*0e00*/  LDG.E.U16 R25, [R24.64] ;  /* 0x0000000c18197981 */ /* 0x000ea8000c1e1500 */
[----:B------:R0:W3:Y:S04]  /*0e10*/  LDG.E.U16 R58, [R26.64] ;  /* 0x0000000c1a3a7981 */ /* 0x0000e8000c1e1500 */
[----:B------:R-:W-:Y:S04]  /*0e20*/  LDSM.16.MT88.4 R28, [R4] ;  /* 0x00000000041c783b */ /* 0x000fe80000004200 */
[----:B------:R-:W1:Y:S04]  /*0e30*/  LDSM.16.M88.4 R36, [R5+0x1000] ;  /* 0x001000000524783b */ /* 0x000e680000000200 */
[----:B------:R-:W0:Y:S04]  /*0e40*/  LDSM.16.MT88.4 R40, [R4+0x80] ;  /* 0x000080000428783b */ /* 0x000e280000004200 */
[----:B------:R-:W-:Y:S01]  /*0e50*/  BAR.SYNC.DEFER_BLOCKING 0x0 ;  /* 0x0000000000007b1d */ /* 0x000fe20000010000 */
[C---:B-1----:R-:W-:Y:S08]  /*0e60*/  HMMA.16816.F32 R32, R28.reuse, R36, RZ ;  /* 0x000000241c20723c */ /* 0x042ff000000018ff */
[----:B------:R-:W-:Y:S11]  /*0e70*/  HMMA.16816.F32 R28, R28, R38, RZ ;  /* 0x000000261c1c723c */ /* 0x000ff600000018ff */
[----:B------:R-:W-:Y:S05]  /*0e80*/  @!UPT UIADD3 URZ, URZ, URZ, URZ ;  /* 0x0000003f3f3ff290 */ /* 0x000fea000fffe03f */
[----:B------:R-:W-:Y:S02]  /*0e90*/  FMUL R34, R34, c[0x0][0x188] ;  /* 0x0000620022227a20 */ /* 0x000fe40000400000 */
[----:B------:R-:W-:-:S06]  /*0ea0*/  FMUL R35, R35, c[0x0][0x188] ;  /* 0x0000620023237a20 */ /* 0x000fcc0000400000 */
[----:B------:R-:W-:Y:S02]  /*0eb0*/  FMUL R28, R28, c[0x0][0x188] ;  /* 0x000062001c1c7a20 */ /* 0x000fe40000400000 */
[----:B------:R-:W-:Y:S02]  /*0ec0*/  FMUL R30, R30, c[0x0][0x188] ;  /* 0x000062001e1e7a20 */ /* 0x000fe40000400000 */
[----:B------:R-:W-:Y:S01]  /*0ed0*/  FMUL R29, R29, c[0x0][0x188] ;  /* 0x000062001d1d7a20 */ /* 0x000fe20000400000 */
[----:B--2---:R0:W-:Y:S02]  /*0ee0*/  STS.U16 [R6+0x1100], R25 ;  /* 0x0011001906007388 */ /* 0x0041e40000000400 */
[C---:B0-----:R-:W-:Y:S07]  /*0ef0*/  HMMA.16816.F32 R24, R40.reuse, R36, RZ ;  /* 0x000000242818723c */ /* 0x041fee00000018ff */
[----:B------:R-:W-:Y:S01]  /*0f00*/  LEA R36, P0, R53, UR6, 0x1 ;  /* 0x0000000635247c11 */ /* 0x000fe2000f8008ff */
[----:B------:R-:W-:Y:S03]  /*0f10*/  HMMA.16816.F32 R40, R40, R38, RZ ;  /* 0x000000262828723c */ /* 0x000fe600000018ff */
[----:B------:R-:W-:-:S04]  /*0f20*/  IADD3.X R37, RZ, UR7, RZ, P0, !PT ;  /* 0x00000007ff257c10 */ /* 0x000fc800087fe4ff */
[----:B------:R-:W-:-:S04]  /*0f30*/  IADD3 R38, P2, R36, 0x8, RZ ;  /* 0x0000000824267810 */ /* 0x000fc80007f5e0ff */
[C---:B------:R-:W-:Y:S02]  /*0f40*/  ISETP.GT.U32.AND P5, PT, R38.reuse, R3, PT ;  /* 0x000000032600720c */ /* 0x040fe40003fa4070 */
[C---:B------:R-:W-:Y:S02]  /*0f50*/  ISETP.GT.U32.AND P3, PT, R38.reuse, R44, PT ;  /* 0x0000002c2600720c */ /* 0x040fe40003f64070 */
[----:B------:R-:W-:Y:S02]  /*0f60*/  ISETP.GT.U32.AND P1, PT, R38, R7, PT ;  /* 0x000000072600720c */ /* 0x000fe40003f24070 */
[----:B------:R-:W-:Y:S02]  /*0f70*/  IADD3.X R38, RZ, R37, RZ, P2, !PT ;  /* 0x00000025ff267210 */ /* 0x000fe400017fe4ff */
[CC--:B------:R-:W-:Y:S02]  /*0f80*/  ISETP.GT.U32.AND P4, PT, R36.reuse, R3.reuse, PT ;  /* 0x000000032400720c */ /* 0x0c0fe40003f84070 */
[----:B------:R-:W-:-:S02]  /*0f90*/  ISETP.GE.U32.AND P0, PT, R36, R3, PT ;  /* 0x000000032400720c */ /* 0x000fc40003f06070 */
[C---:B------:R-:W-:Y:S02]  /*0fa0*/  ISETP.GT.U32.AND.EX P5, PT, R38.reuse, RZ, PT, P5 ;  /* 0x000000ff2600720c */ /* 0x040fe40003fa4150 */
[C---:B------:R-:W-:Y:S02]  /*0fb0*/  ISETP.GT.U32.AND.EX P3, PT, R38.reuse, RZ, PT, P3 ;  /* 0x000000ff2600720c */ /* 0x040fe40003f64130 */
[----:B------:R-:W-:Y:S01]  /*0fc0*/  ISETP.GT.U32.AND.EX P1, PT, R38, RZ, PT, P1 ;  /* 0x000000ff2600720c */ /* 0x000fe20003f24110 */
[----:B------:R-:W-:Y:S01]  /*0fd0*/  FMUL R38, R32, c[0x0][0x188] ;  /* 0x0000620020267a20 */ /* 0x000fe20000400000 */
[CC--:B------:R-:W-:Y:S01]  /*0fe0*/  ISETP.GT.U32.AND P2, PT, R36.reuse, R45.reuse, PT ;  /* 0x0000002d2400720c */ /* 0x0c0fe20003f44070 */
[----:B------:R-:W-:Y:S01]  /*0ff0*/  FMUL R32, R33, c[0x0][0x188] ;  /* 0x0000620021207a20 */ /* 0x000fe20000400000 */
[----:B------:R-:W-:Y:S02]  /*1000*/  ISETP.GE.U32.AND P6, PT, R36, R45, PT ;  /* 0x0000002d2400720c */ /* 0x000fe40003fc6070 */
[----:B------:R-:W-:-:S02]  /*1010*/  ISETP.GT.U32.AND.EX P4, PT, R37, RZ, PT, P4 ;  /* 0x000000ff2500720c */ /* 0x000fc40003f84140 */
[C---:B------:R-:W-:Y:S02]  /*1020*/  ISETP.GE.U32.AND.EX P0, PT, R37.reuse, RZ, PT, P0 ;  /* 0x000000ff2500720c */ /* 0x040fe40003f06100 */
[C---:B------:R-:W-:Y:S02]  /*1030*/  ISETP.GT.U32.AND.EX P2, PT, R37.reuse, RZ, PT, P2 ;  /* 0x000000ff2500720c */ /* 0x040fe40003f44120 */
[----:B------:R-:W-:Y:S02]  /*1040*/  ISETP.GE.U32.AND.EX P6, PT, R37, RZ, PT, P6 ;  /* 0x000000ff2500720c */ /* 0x000fe40003fc6160 */
[----:B------:R-:W-:Y:S02]  /*1050*/  FSEL R39, R28, -INF , !P5 ;  /* 0xff8000001c277808 */ /* 0x000fe40006800000 */
[----:B------:R-:W-:Y:S02]  /*1060*/  FSEL R33, R30, -INF , !P4 ;  /* 0xff8000001e217808 */ /* 0x000fe40006000000 */
[----:B------:R-:W-:-:S02]  /*1070*/  ISETP.GT.U32.AND P5, PT, R36, R44, PT ;  /* 0x0000002c2400720c */ /* 0x000fc40003fa4070 */
[----:B------:R-:W-:Y:S02]  /*1080*/  FSEL R30, R32, -INF , !P0 ;  /* 0xff800000201e7808 */ /* 0x000fe40004000000 */
[----:B------:R-:W-:Y:S02]  /*1090*/  FSEL R28, R38, -INF , !P4 ;  /* 0xff800000261c7808 */ /* 0x000fe40006000000 */
[----:B------:R-:W-:Y:S01]  /*10a0*/  FSEL R32, R34, -INF , !P2 ;  /* 0xff80000022207808 */ /* 0x000fe20005000000 */
[----:B------:R-:W-:Y:S01]  /*10b0*/  FMUL R24, R24, c[0x0][0x188] ;  /* 0x0000620018187a20 */ /* 0x000fe20000400000 */
[C---:B------:R-:W-:Y:S02]  /*10c0*/  ISETP.GE.U32.AND P4, PT, R36.reuse, R44, PT ;  /* 0x0000002c2400720c */ /* 0x040fe40003f86070 */
[CC--:B------:R-:W-:Y:S02]  /*10d0*/  ISETP.GT.U32.AND P0, PT, R36.reuse, R7.reuse, PT ;  /* 0x000000072400720c */ /* 0x0c0fe40003f04070 */
[----:B------:R-:W-:-:S02]  /*10e0*/  ISETP.GE.U32.AND P2, PT, R36, R7, PT ;  /* 0x000000072400720c */ /* 0x000fc40003f46070 */
[----:B------:R-:W-:Y:S02]  /*10f0*/  FSEL R35, R35, -INF , !P6 ;  /* 0xff80000023237808 */ /* 0x000fe40007000000 */
[----:B------:R-:W-:Y:S02]  /*1100*/  IADD3 R36, P6, R36, 0x9, RZ ;  /* 0x0000000924247810 */ /* 0x000fe40007fde0ff */
[C---:B------:R-:W-:Y:S02]  /*1110*/  ISETP.GT.U32.AND.EX P5, PT, R37.reuse, RZ, PT, P5 ;  /* 0x000000ff2500720c */ /* 0x040fe40003fa4150 */
[C---:B------:R-:W-:Y:S02]  /*1120*/  ISETP.GE.U32.AND.EX P4, PT, R37.reuse, RZ, PT, P4 ;  /* 0x000000ff2500720c */ /* 0x040fe40003f86140 */
[C---:B------:R-:W-:Y:S02]  /*1130*/  ISETP.GT.U32.AND.EX P0, PT, R37.reuse, RZ, PT, P0 ;  /* 0x000000ff2500720c */ /* 0x040fe40003f04100 */
[----:B------:R-:W-:Y:S01]  /*1140*/  ISETP.GE.U32.AND.EX P2, PT, R37, RZ, PT, P2 ;  /* 0x000000ff2500720c */ /* 0x000fe20003f46120 */
[----:B------:R-:W-:Y:S01]  /*1150*/  IMAD.X R37, RZ, RZ, R37, P6 ;  /* 0x000000ffff257224 */ /* 0x000fe200030e0625 */
[----:B------:R-:W-:-:S02]  /*1160*/  FSEL R24, R24, -INF , !P5 ;  /* 0xff80000018187808 */ /* 0x000fc40006800000 */
[C---:B------:R-:W-:Y:S02]  /*1170*/  ISETP.GT.U32.AND P5, PT, R36.reuse, R3, PT ;  /* 0x000000032400720c */ /* 0x040fe40003fa4070 */
[----:B------:R-:W-:Y:S01]  /*1180*/  ISETP.GT.U32.AND P6, PT, R36, R45, PT ;  /* 0x0000002d2400720c */ /* 0x000fe20003fc4070 */
[----:B------:R-:W-:Y:S01]  /*1190*/  FMUL R34, R31, c[0x0][0x188] ;  /* 0x000062001f227a20 */ /* 0x000fe20000400000 */
[C---:B------:R-:W-:Y:S02]  /*11a0*/  ISETP.GT.U32.AND.EX P5, PT, R37.reuse, RZ, PT, P5 ;  /* 0x000000ff2500720c */ /* 0x040fe40003fa4150 */
[----:B------:R-:W-:Y:S02]  /*11b0*/  ISETP.GT.U32.AND.EX P6, PT, R37, RZ, PT, P6 ;  /* 0x000000ff2500720c */ /* 0x000fe40003fc4160 */
[----:B------:R-:W-:Y:S02]  /*11c0*/  FSEL R31, R29, -INF , !P5 ;  /* 0xff8000001d1f7808 */ /* 0x000fe40006800000 */
[----:B------:R-:W-:-:S02]  /*11d0*/  FSEL R29, R34, -INF , !P6 ;  /* 0xff800000221d7808 */ /* 0x000fc40007000000 */
[----:B------:R-:W-:-:S04]  /*11e0*/  FMNMX R34, R28, R30, !PT ;  /* 0x0000001e1c227209 */ /* 0x000fc80007800000 */
[----:B------:R-:W-:Y:S02]  /*11f0*/  FMNMX R34, R39, R34, !PT ;  /* 0x0000002227227209 */ /* 0x000fe40007800000 */
[C---:B------:R-:W-:Y:S02]  /*1200*/  ISETP.GT.U32.AND P5, PT, R36.reuse, R44, PT ;  /* 0x0000002c2400720c */ /* 0x040fe40003fa4070 */
[----:B------:R-:W-:Y:S02]  /*1210*/  ISETP.GT.U32.AND P6, PT, R36, R7, PT ;  /* 0x000000072400720c */ /* 0x000fe40003fc4070 */
[----:B------:R-:W-:Y:S02]  /*1220*/  FMNMX R34, R31, R34, !PT ;  /* 0x000000221f227209 */ /* 0x000fe40007800000 */
[C---:B------:R-:W-:Y:S02]  /*1230*/  ISETP.GT.U32.AND.EX P5, PT, R37.reuse, RZ, PT, P5 ;  /* 0x000000ff2500720c */ /* 0x040fe40003fa4150 */
[----:B------:R-:W-:-:S02]  /*1240*/  ISETP.GT.U32.AND.EX P6, PT, R37, RZ, PT, P6 ;  /* 0x000000ff2500720c */ /* 0x000fc40003fc4160 */
[----:B------:R-:W0:Y:S02]  /*1250*/  SHFL.BFLY PT, R37, R34, 0x2, 0x1f ;  /* 0x0c401f0022257f89 */ /* 0x000e2400000e0000 */
[----:B0-----:R-:W-:-:S05]  /*1260*/  FMNMX R38, R34, R37, !PT ;  /* 0x0000002522267209 */ /* 0x001fca0007800000 */
[----:B------:R-:W0:Y:S02]  /*1270*/  SHFL.BFLY PT, R37, R38, 0x1, 0x1f ;  /* 0x0c201f0026257f89 */ /* 0x000e2400000e0000 */
[----:B0-----:R-:W-:-:S04]  /*1280*/  FMNMX R36, R38, R37, !PT ;  /* 0x0000002526247209 */ /* 0x001fc80007800000 */
[----:B------:R-:W-:-:S05]  /*1290*/  FMNMX R36, R36, R61, !PT ;  /* 0x0000003d24247209 */ /* 0x000fca0007800000 */
[--C-:B------:R-:W-:Y:S02]  /*12a0*/  FADD R28, R28, -R36.reuse ;  /* 0x800000241c1c7221 */ /* 0x100fe40000000000 */
[--C-:B------:R-:W-:Y:S02]  /*12b0*/  FADD R30, R30, -R36.reuse ;  /* 0x800000241e1e7221 */ /* 0x100fe40000000000 */
[----:B------:R-:W-:Y:S02]  /*12c0*/  FMUL R28, R28, 1.4426950216293334961 ;  /* 0x3fb8aa3b1c1c7820 */ /* 0x000fe40000400000 */
[----:B------:R-:W-:Y:S02]  /*12d0*/  FMUL R37, R30, 1.4426950216293334961 ;  /* 0x3fb8aa3b1e257820 */ /* 0x000fe40000400000 */
[--C-:B------:R-:W-:Y:S02]  /*12e0*/  FADD R39, R39, -R36.reuse ;  /* 0x8000002427277221 */ /* 0x100fe40000000000 */
[----:B------:R-:W-:-:S02]  /*12f0*/  FADD R31, R31, -R36 ;  /* 0x800000241f1f7221 */ /* 0x000fc40000000000 */
[----:B------:R-:W-:Y:S01]  /*1300*/  FMUL R30, R39, 1.4426950216293334961 ;  /* 0x3fb8aa3b271e7820 */ /* 0x000fe20000400000 */
[----:B------:R-:W-:Y:S01]  /*1310*/  MUFU.EX2 R28, R28 ;  /* 0x0000001c001c7308 */ /* 0x000fe20000000800 */
[----:B------:R-:W-:-:S07]  /*1320*/  FMUL R31, R31, 1.4426950216293334961 ;  /* 0x3fb8aa3b1f1f7820 */ /* 0x000fce0000400000 */
[----:B------:R-:W0:Y:S08]  /*1330*/  MUFU.EX2 R37, R37 ;  /* 0x0000002500257308 */ /* 0x000e300000000800 */
[----:B------:R-:W1:Y:S08]  /*1340*/  MUFU.EX2 R30, R30 ;  /* 0x0000001e001e7308 */ /* 0x000e700000000800 */
[----:B------:R-:W2:Y:S01]  /*1350*/  MUFU.EX2 R31, R31 ;  /* 0x0000001f001f7308 */ /* 0x000ea20000000800 */
[----:B0-----:R-:W-:Y:S01]  /*1360*/  FADD R39, R28, R37 ;  /* 0x000000251c277221 */ /* 0x001fe20000000000 */
[----:B---3--:R2:W-:Y:S03]  /*1370*/  STS.U16 [R6+0x1000], R58 ;  /* 0x0010003a06007388 */ /* 0x0085e60000000400 */
[----:B-1----:R-:W-:-:S04]  /*1380*/  FADD R34, R30, R39 ;  /* 0x000000271e227221 */ /* 0x002fc80000000000 */
[----:B--2---:R-:W-:-:S05]  /*1390*/  FADD R58, R31, R34 ;  /* 0x000000221f3a7221 */ /* 0x004fca0000000000 */
[----:B------:R-:W0:Y:S01]  /*13a0*/  SHFL.BFLY PT, R39, R58, 0x2, 0x1f ;  /* 0x0c401f003a277f89 */ /* 0x000e2200000e0000 */
[----:B------:R-:W-:-:S04]  /*13b0*/  FADD R34, -R36, R61 ;  /* 0x0000003d24227221 */ /* 0x000fc80000000100 */
[----:B------:R-:W-:Y:S02]  /*13c0*/  FMUL R34, R34, 1.4426950216293334961 ;  /* 0x3fb8aa3b22227820 */ /* 0x000fe40000400000 */
[----:B0-----:R-:W-:-:S05]  /*13d0*/  FADD R60, R58, R39 ;  /* 0x000000273a3c7221 */ /* 0x001fca0000000000 */
[----:B------:R-:W0:Y:S01]  /*13e0*/  SHFL.BFLY PT, R39, R60, 0x1, 0x1f ;  /* 0x0c201f003c277f89 */ /* 0x000e2200000e0000 */
[----:B------:R-:W1:Y:S01]  /*13f0*/  MUFU.EX2 R34, R34 ;  /* 0x0000002200227308 */ /* 0x000e620000000800 */
[----:B------:R-:W-:-:S04]  /*1400*/  FMNMX R38, R32, R35, !PT ;  /* 0x0000002320267209 */ /* 0x000fc80007800000 */
[----:B------:R-:W-:Y:S01]  /*1410*/  FMNMX R38, R33, R38, !PT ;  /* 0x0000002621267209 */ /* 0x000fe20007800000 */
[----:B0-----:R-:W-:-:S04]  /*1420*/  FADD R39, R60, R39 ;  /* 0x000000273c277221 */ /* 0x001fc80000000000 */
[----:B-1----:R-:W-:Y:S01]  /*1430*/  FFMA R49, R34, R49, R39 ;  /* 0x0000003122317223 */ /* 0x002fe20000000027 */
[----:B------:R-:W-:-:S05]  /*1440*/  FMNMX R39, R29, R38, !PT ;  /* 0x000000261d277209 */ /* 0x000fca0007800000 */
[----:B------:R-:W0:Y:S02]  /*1450*/  SHFL.BFLY PT, R38, R39, 0x2, 0x1f ;  /* 0x0c401f0027267f89 */ /* 0x000e2400000e0000 */
[----:B0-----:R-:W-:-:S05]  /*1460*/  FMNMX R58, R39, R38, !PT ;  /* 0x00000026273a7209 */ /* 0x001fca0007800000 */
[----:B------:R-:W0:Y:S01]  /*1470*/  SHFL.BFLY PT, R61, R58, 0x1, 0x1f ;  /* 0x0c201f003a3d7f89 */ /* 0x000e2200000e0000 */
[C---:B------:R-:W-:Y:S02]  /*1480*/  FMUL R12, R34.reuse, R12 ;  /* 0x0000000c220c7220 */ /* 0x040fe40000400000 */
[C---:B------:R-:W-:Y:S02]  /*1490*/  FMUL R13, R34.reuse, R13 ;  /* 0x0000000d220d7220 */ /* 0x040fe40000400000 */
[C---:B------:R-:W-:Y:S02]  /*14a0*/  FMUL R8, R34.reuse, R8 ;  /* 0x0000000822087220 */ /* 0x040fe40000400000 */
[----:B------:R-:W-:Y:S01]  /*14b0*/  FMUL R9, R34, R9 ;  /* 0x0000000922097220 */ /* 0x000fe20000400000 */
[----:B0-----:R-:W-:-:S04]  /*14c0*/  FMNMX R38, R58, R61, !PT ;  /* 0x0000003d3a267209 */ /* 0x001fc80007800000 */
[----:B------:R-:W-:-:S05]  /*14d0*/  FMNMX R38, R38, R59, !PT ;  /* 0x0000003b26267209 */ /* 0x000fca0007800000 */
[--C-:B------:R-:W-:Y:S02]  /*14e0*/  FADD R32, R32, -R38.reuse ;  /* 0x8000002620207221 */ /* 0x100fe40000000000 */
[--C-:B------:R-:W-:Y:S02]  /*14f0*/  FADD R35, R35, -R38.reuse ;  /* 0x8000002623237221 */ /* 0x100fe40000000000 */
[----:B------:R-:W-:Y:S02]  /*1500*/  FADD R33, R33, -R38 ;  /* 0x8000002621217221 */ /* 0x000fe40000000000 */
[----:B------:R-:W-:Y:S02]  /*1510*/  FMUL R60, R32, 1.4426950216293334961 ;  /* 0x3fb8aa3b203c7820 */ /* 0x000fe40000400000 */
[----:B------:R-:W-:Y:S02]  /*1520*/  FMUL R58, R35, 1.4426950216293334961 ;  /* 0x3fb8aa3b233a7820 */ /* 0x000fe40000400000 */
[----:B------:R-:W-:Y:S01]  /*1530*/  FMUL R61, R33, 1.4426950216293334961 ;  /* 0x3fb8aa3b213d7820 */ /* 0x000fe20000400000 */
[----:B------:R-:W-:Y:S01]  /*1540*/  BAR.SYNC.DEFER_BLOCKING 0x0 ;  /* 0x0000000000007b1d */ /* 0x000fe20000010000 */
[----:B------:R-:W-:Y:S01]  /*1550*/  F2FP.PACK_AB R30, R31, R30 ;  /* 0x0000001e1f1e723e */ /* 0x000fe200000000ff */
[----:B------:R-:W-:-:S02]  /*1560*/  FADD R31, -R38, R59 ;  /* 0x0000003b261f7221 */ /* 0x000fc40000000100 */
[----:B------:R-:W-:Y:S01]  /*1570*/  FADD R29, R29, -R38 ;  /* 0x800000261d1d7221 */ /* 0x000fe20000000000 */
[----:B------:R-:W-:Y:S01]  /*1580*/  F2FP.PACK_AB R28, R37, R28 ;  /* 0x0000001c251c723e */ /* 0x000fe200000000ff */
[----:B------:R0:W-:Y:S01]  /*1590*/  MUFU.EX2 R39, R60 ;  /* 0x0000003c00277308 */ /* 0x0001e20000000800 */
[----:B------:R-:W-:Y:S01]  /*15a0*/  FMUL R37, R31, 1.4426950216293334961 ;  /* 0x3fb8aa3b1f257820 */ /* 0x000fe20000400000 */
[----:B------:R-:W1:Y:S01]  /*15b0*/  LDSM.16.M88.4 R32, [R5+0x1000] ;  /* 0x001000000520783b */ /* 0x000e620000000200 */
[----:B0-----:R-:W-:-:S05]  /*15c0*/  FMUL R60, R29, 1.4426950216293334961 ;  /* 0x3fb8aa3b1d3c7820 */ /* 0x001fca0000400000 */
[----:B------:R-:W0:Y:S08]  /*15d0*/  MUFU.EX2 R58, R58 ;  /* 0x0000003a003a7308 */ /* 0x000e300000000800 */
[----:B------:R-:W-:Y:S08]  /*15e0*/  MUFU.EX2 R59, R61 ;  /* 0x0000003d003b7308 */ /* 0x000ff00000000800 */
[----:B------:R-:W2:Y:S08]  /*15f0*/  MUFU.EX2 R37, R37 ;  /* 0x0000002500257308 */ /* 0x000eb00000000800 */
[----:B------:R-:W3:Y:S01]  /*1600*/  MUFU.EX2 R60, R60 ;  /* 0x0000003c003c7308 */ /* 0x000ee20000000800 */
[----:B0-----:R-:W-:Y:S01]  /*1610*/  F2FP.PACK_AB R29, R58, R39 ;  /* 0x000000273a1d723e */ /* 0x001fe200000000ff */
[----:B------:R-:W-:-:S02]  /*1620*/  FMUL R25, R25, c[0x0][0x188] ;  /* 0x0000620019197a20 */ /* 0x000fc40000400000 */
[C---:B--2---:R-:W-:Y:S02]  /*1630*/  FMUL R14, R37.reuse, R14 ;  /* 0x0000000e250e7220 */ /* 0x044fe40000400000 */
[C---:B------:R-:W-:Y:S02]  /*1640*/  FMUL R15, R37.reuse, R15 ;  /* 0x0000000f250f7220 */ /* 0x040fe40000400000 */
[C---:B------:R-:W-:Y:S02]  /*1650*/  FMUL R10, R37.reuse, R10 ;  /* 0x0000000a250a7220 */ /* 0x040fe40000400000 */
[----:B------:R-:W-:Y:S01]  /*1660*/  FMUL R11, R37, R11 ;  /* 0x0000000b250b7220 */ /* 0x000fe20000400000 */
[----:B---3--:R-:W-:-:S07]  /*1670*/  F2FP.PACK_AB R31, R60, R59 ;  /* 0x0000003b3c1f723e */ /* 0x008fce00000000ff */
[C---:B-1----:R-:W-:Y:S08]  /*1680*/  HMMA.16816.F32 R12, R28.reuse, R32, R12 ;  /* 0x000000201c0c723c */ /* 0x042ff0000000180c */
[----:B------:R-:W-:Y:S07]  /*1690*/  HMMA.16816.F32 R8, R28, R34, R8 ;  /* 0x000000221c08723c */ /* 0x000fee0000001808 */
[----:B------:R-:W-:Y:S01]  /*16a0*/  FMUL R31, R40, c[0x0][0x188] ;  /* 0x00006200281f7a20 */ /* 0x000fe20000400000 */
[----:B------:R-:W-:Y:S01]  /*16b0*/  FSEL R29, R25, -INF , !P4 ;  /* 0xff800000191d7808 */ /* 0x000fe20006000000 */
[----:B------:R-:W-:-:S03]  /*16c0*/  FMUL R25, R41, c[0x0][0x188] ;  /* 0x0000620029197a20 */ /* 0x000fc60000400000 */
[----:B------:R-:W-:Y:S02]  /*16d0*/  FSEL R31, R31, -INF , !P3 ;  /* 0xff8000001f1f7808 */ /* 0x000fe40005800000 */
[----:B------:R-:W-:Y:S02]  /*16e0*/  FMNMX R28, R24, R29, !PT ;  /* 0x0000001d181c7209 */ /* 0x000fe40007800000 */
[----:B------:R-:W-:Y:S02]  /*16f0*/  FSEL R25, R25, -INF , !P5 ;  /* 0xff80000019197808 */ /* 0x000fe40006800000 */
[----:B------:R-:W-:-:S04]  /*1700*/  FMNMX R28, R31, R28, !PT ;  /* 0x0000001c1f1c7209 */ /* 0x000fc80007800000 */
[----:B------:R-:W-:-:S05]  /*1710*/  FMNMX R41, R25, R28, !PT ;  /* 0x0000001c19297209 */ /* 0x000fca0007800000 */
[----:B------:R-:W0:Y:S01]  /*1720*/  SHFL.BFLY PT, R28, R41, 0x2, 0x1f ;  /* 0x0c401f00291c7f89 */ /* 0x000e2200000e0000 */
[----:B------:R-:W-:Y:S02]  /*1730*/  FMUL R26, R26, c[0x0][0x188] ;  /* 0x000062001a1a7a20 */ /* 0x000fe40000400000 */
[----:B------:R-:W-:Y:S02]  /*1740*/  FMUL R40, R27, c[0x0][0x188] ;  /* 0x000062001b287a20 */ /* 0x000fe40000400000 */
[----:B------:R-:W-:Y:S01]  /*1750*/  FMUL R42, R42, c[0x0][0x188] ;  /* 0x000062002a2a7a20 */ /* 0x000fe20000400000 */
[----:B------:R-:W-:Y:S02]  /*1760*/  FSEL R27, R26, -INF , !P0 ;  /* 0xff8000001a1b7808 */ /* 0x000fe40004000000 */
[----:B------:R-:W-:Y:S01]  /*1770*/  FSEL R40, R40, -INF , !P2 ;  /* 0xff80000028287808 */ /* 0x000fe20005000000 */
[----:B------:R-:W-:Y:S01]  /*1780*/  FMUL R30, R43, c[0x0][0x188] ;  /* 0x000062002b1e7a20 */ /* 0x000fe20000400000 */
[----:B------:R-:W-:Y:S01]  /*1790*/  FSEL R42, R42, -INF , !P1 ;  /* 0xff8000002a2a7808 */ /* 0x000fe20004800000 */
[----:B------:R-:W-:-:S03]  /*17a0*/  FADD R58, R39, R58 ;  /* 0x0000003a273a7221 */ /* 0x000fc60000000000 */
[----:B------:R-:W-:Y:S02]  /*17b0*/  FSEL R30, R30, -INF , !P6 ;  /* 0xff8000001e1e7808 */ /* 0x000fe40007000000 */
[----:B0-----:R-:W-:Y:S02]  /*17c0*/  FMNMX R28, R41, R28, !PT ;  /* 0x0000001c291c7209 */ /* 0x001fe40007800000 */
[----:B------:R-:W-:-:S04]  /*17d0*/  FMNMX R41, R27, R40, !PT ;  /* 0x000000281b297209 */ /* 0x000fc80007800000 */
[----:B------:R-:W-:Y:S01]  /*17e0*/  FMNMX R41, R42, R41, !PT ;  /* 0x000000292a297209 */ /* 0x000fe20007800000 */
[----:B------:R-:W0:Y:S03]  /*17f0*/  SHFL.BFLY PT, R39, R28, 0x1, 0x1f ;  /* 0x0c201f001c277f89 */ /* 0x000e2600000e0000 */
[----:B------:R-:W-:-:S05]  /*1800*/  FMNMX R26, R30, R41, !PT ;  /* 0x000000291e1a7209 */ /* 0x000fca0007800000 */
[----:B------:R-:W1:Y:S01]  /*1810*/  SHFL.BFLY PT, R41, R26, 0x2, 0x1f ;  /* 0x0c401f001a297f89 */ /* 0x000e6200000e0000 */
[----:B------:R-:W-:Y:S01]  /*1820*/  FADD R59, R59, R58 ;  /* 0x0000003a3b3b7221 */ /* 0x000fe20000000000 */
[----:B0-----:R-:W-:-:S04]  /*1830*/  FMNMX R28, R28, R39, !PT ;  /* 0x000000271c1c7209 */ /* 0x001fc80007800000 */
[----:B------:R-:W-:Y:S02]  /*1840*/  FMNMX R28, R28, R57, !PT ;  /* 0x000000391c1c7209 */ /* 0x000fe40007800000 */
[----:B-1----:R-:W-:-:S03]  /*1850*/  FMNMX R41, R26, R41, !PT ;  /* 0x000000291a297209 */ /* 0x002fc60007800000 */
[--C-:B------:R-:W-:Y:S02]  /*1860*/  FADD R24, R24, -R28.reuse ;  /* 0x8000001c18187221 */ /* 0x100fe40000000000 */
[--C-:B------:R-:W-:Y:S01]  /*1870*/  FADD R29, R29, -R28.reuse ;  /* 0x8000001c1d1d7221 */ /* 0x100fe20000000000 */
[----:B------:R-:W0:Y:S01]  /*1880*/  SHFL.BFLY PT, R58, R41, 0x1, 0x1f ;  /* 0x0c201f00293a7f89 */ /* 0x000e2200000e0000 */
[----:B------:R-:W-:Y:S02]  /*1890*/  FMUL R24, R24, 1.4426950216293334961 ;  /* 0x3fb8aa3b18187820 */ /* 0x000fe40000400000 */
[----:B------:R-:W-:Y:S02]  /*18a0*/  FMUL R39, R29, 1.4426950216293334961 ;  /* 0x3fb8aa3b1d277820 */ /* 0x000fe40000400000 */
[--C-:B------:R-:W-:Y:S02]  /*18b0*/  FADD R31, R31, -R28.reuse ;  /* 0x8000001c1f1f7221 */ /* 0x100fe40000000000 */
[----:B------:R-:W-:Y:S01]  /*18c0*/  FADD R26, R25, -R28 ;  /* 0x8000001c191a7221 */ /* 0x000fe20000000000 */
[----:B------:R-:W-:Y:S01]  /*18d0*/  MUFU.EX2 R24, R24 ;  /* 0x0000001800187308 */ /* 0x000fe20000000800 */
[----:B------:R-:W-:-:S02]  /*18e0*/  FMUL R31, R31, 1.4426950216293334961 ;  /* 0x3fb8aa3b1f1f7820 */ /* 0x000fc40000400000 */
[----:B------:R-:W-:-:S05]  /*18f0*/  FMUL R26, R26, 1.4426950216293334961 ;  /* 0x3fb8aa3b1a1a7820 */ /* 0x000fca0000400000 */
[----:B------:R-:W1:Y:S08]  /*1900*/  MUFU.EX2 R39, R39 ;  /* 0x0000002700277308 */ /* 0x000e700000000800 */
[----:B------:R-:W2:Y:S01]  /*1910*/  MUFU.EX2 R25, R31 ;  /* 0x0000001f00197308 */ /* 0x000ea20000000800 */
[----:B0-----:R-:W-:-:S07]  /*1920*/  FMNMX R29, R41, R58, !PT ;  /* 0x0000003a291d7209 */ /* 0x001fce0007800000 */
[----:B------:R-:W0:Y:S01]  /*1930*/  MUFU.EX2 R26, R26 ;  /* 0x0000001a001a7308 */ /* 0x000e220000000800 */
[----:B-1----:R-:W-:Y:S02]  /*1940*/  FADD R58, R24, R39 ;  /* 0x00000027183a7221 */ /* 0x002fe40000000000 */
[----:B------:R-:W-:Y:S02]  /*1950*/  FADD R59, R60, R59 ;  /* 0x0000003b3c3b7221 */ /* 0x000fe40000000000 */
[----:B--2---:R-:W-:-:S03]  /*1960*/  FADD R41, R25, R58 ;  /* 0x0000003a19297221 */ /* 0x004fc60000000000 */
[----:B------:R-:W1:Y:S01]  /*1970*/  SHFL.BFLY PT, R60, R59, 0x2, 0x1f ;  /* 0x0c401f003b3c7f89 */ /* 0x000e6200000e0000 */
[----:B0-----:R-:W-:-:S05]  /*1980*/  FADD R61, R26, R41 ;  /* 0x000000291a3d7221 */ /* 0x001fca0000000000 */
[----:B------:R-:W0:Y:S01]  /*1990*/  SHFL.BFLY PT, R58, R61, 0x2, 0x1f ;  /* 0x0c401f003d3a7f89 */ /* 0x000e2200000e0000 */
[----:B-1----:R-:W-:Y:S02]  /*19a0*/  FADD R41, R59, R60 ;  /* 0x0000003c3b297221 */ /* 0x002fe40000000000 */
[----:B0-----:R-:W-:-:S03]  /*19b0*/  FADD R43, R61, R58 ;  /* 0x0000003a3d2b7221 */ /* 0x001fc60000000000 */
[----:B------:R-:W0:Y:S01]  /*19c0*/  SHFL.BFLY PT, R58, R41, 0x1, 0x1f ;  /* 0x0c201f00293a7f89 */ /* 0x000e2200000e0000 */
[----:B------:R-:W-:-:S05]  /*19d0*/  FMNMX R29, R29, R56, !PT ;  /* 0x000000381d1d7209 */ /* 0x000fca0007800000 */
[--C-:B------:R-:W-:Y:S02]  /*19e0*/  FADD R27, R27, -R29.reuse ;  /* 0x8000001d1b1b7221 */ /* 0x100fe40000000000 */
[--C-:B------:R-:W-:Y:S01]  /*19f0*/  FADD R40, R40, -R29.reuse ;  /* 0x8000001d28287221 */ /* 0x100fe20000000000 */
[----:B------:R-:W1:Y:S01]  /*1a00*/  SHFL.BFLY PT, R60, R43, 0x1, 0x1f ;  /* 0x0c201f002b3c7f89 */ /* 0x000e6200000e0000 */
[----:B------:R-:W-:Y:S02]  /*1a10*/  FMUL R27, R27, 1.4426950216293334961 ;  /* 0x3fb8aa3b1b1b7820 */ /* 0x000fe40000400000 */
[--C-:B------:R-:W-:Y:S02]  /*1a20*/  FADD R42, R42, -R29.reuse ;  /* 0x8000001d2a2a7221 */ /* 0x100fe40000000000 */
[----:B------:R-:W-:Y:S02]  /*1a30*/  FADD R30, R30, -R29 ;  /* 0x8000001d1e1e7221 */ /* 0x000fe40000000000 */
[----:B------:R-:W-:Y:S01]  /*1a40*/  MUFU.EX2 R27, R27 ;  /* 0x0000001b001b7308 */ /* 0x000fe20000000800 */
[----:B0-----:R-:W-:-:S02]  /*1a50*/  FADD R31, R41, R58 ;  /* 0x0000003a291f7221 */ /* 0x001fc40000000000 */
[----:B------:R-:W-:Y:S02]  /*1a60*/  FMUL R58, R40, 1.4426950216293334961 ;  /* 0x3fb8aa3b283a7820 */ /* 0x000fe40000400000 */
[----:B------:R-:W-:Y:S02]  /*1a70*/  FMUL R41, R42, 1.4426950216293334961 ;  /* 0x3fb8aa3b2a297820 */ /* 0x000fe40000400000 */
[----:B------:R-:W-:Y:S02]  /*1a80*/  FMUL R40, R30, 1.4426950216293334961 ;  /* 0x3fb8aa3b1e287820 */ /* 0x000fe40000400000 */
[----:B------:R-:W0:Y:S08]  /*1a90*/  MUFU.EX2 R58, R58 ;  /* 0x0000003a003a7308 */ /* 0x000e300000000800 */
[----:B------:R-:W2:Y:S08]  /*1aa0*/  MUFU.EX2 R41, R41 ;  /* 0x0000002900297308 */ /* 0x000eb00000000800 */
[----:B------:R-:W3:Y:S01]  /*1ab0*/  MUFU.EX2 R40, R40 ;  /* 0x0000002800287308 */ /* 0x000ee20000000800 */
[----:B0-----:R-:W-:-:S02]  /*1ac0*/  FADD R42, R27, R58 ;  /* 0x0000003a1b2a7221 */ /* 0x001fc40000000000 */
[----:B-1----:R-:W-:Y:S02]  /*1ad0*/  FADD R30, R43, R60 ;  /* 0x0000003c2b1e7221 */ /* 0x002fe40000000000 */
[----:B--2---:R-:W-:-:S04]  /*1ae0*/  FADD R43, R41, R42 ;  /* 0x0000002a292b7221 */ /* 0x004fc80000000000 */
[----:B---3--:R-:W-:-:S05]  /*1af0*/  FADD R43, R40, R43 ;  /* 0x0000002b282b7221 */ /* 0x008fca0000000000 */
[----:B------:R-:W0:Y:S01]  /*1b00*/  SHFL.BFLY PT, R60, R43, 0x2, 0x1f ;  /* 0x0c401f002b3c7f89 */ /* 0x000e2200000e0000 */
[----:B------:R-:W-:Y:S01]  /*1b10*/  F2FP.PACK_AB R24, R39, R24 ;  /* 0x000000182718723e */ /* 0x000fe200000000ff */
[----:B------:R-:W-:Y:S01]  /*1b20*/  FADD R39, -R28, R57 ;  /* 0x000000391c277221 */ /* 0x000fe20000000100 */
[----:B------:R-:W-:-:S03]  /*1b30*/  F2FP.PACK_AB R26, R26, R25 ;  /* 0x000000191a1a723e */ /* 0x000fc600000000ff */
[----:B------:R-:W-:Y:S01]  /*1b40*/  FMUL R42, R39, 1.4426950216293334961 ;  /* 0x3fb8aa3b272a7820 */ /* 0x000fe20000400000 */
[----:B------:R-:W-:Y:S01]  /*1b50*/  F2FP.PACK_AB R25, R58, R27 ;  /* 0x0000001b3a19723e */ /* 0x000fe200000000ff */
[----:B------:R-:W-:Y:S01]  /*1b60*/  FADD R39, -R29, R56 ;  /* 0x000000381d277221 */ /* 0x000fe20000000100 */
[----:B------:R-:W-:Y:S01]  /*1b70*/  F2FP.PACK_AB R27, R40, R41 ;  /* 0x00000029281b723e */ /* 0x000fe200000000ff */
[----:B------:R-:W-:Y:S02]  /*1b80*/  UIADD3 UR6, UP0, UR6, 0x10, URZ ;  /* 0x0000001006067890 */ /* 0x000fe4000ff1e03f */
[----:B------:R-:W-:Y:S01]  /*1b90*/  FMUL R39, R39, 1.4426950216293334961 ;  /* 0x3fb8aa3b27277820 */ /* 0x000fe20000400000 */
[----:B------:R-:W1:Y:S01]  /*1ba0*/  MUFU.EX2 R42, R42 ;  /* 0x0000002a002a7308 */ /* 0x000e620000000800 */
[----:B------:R-:W-:Y:S02]  /*1bb0*/  UIADD3.X UR7, URZ, UR7, URZ, UP0, !UPT ;  /* 0x000000073f077290 */ /* 0x000fe400087fe43f */
[----:B------:R-:W-:Y:S01]  /*1bc0*/  UISETP.GE.U32.AND UP0, UPT, UR6, UR11, UPT ;  /* 0x0000000b0600728c */ /* 0x000fe2000bf06070 */
[----:B0-----:R-:W-:-:S04]  /*1bd0*/  FADD R40, R43, R60 ;  /* 0x0000003c2b287221 */ /* 0x001fc80000000000 */
[----:B------:R-:W0:Y:S01]  /*1be0*/  MUFU.EX2 R39, R39 ;  /* 0x0000002700277308 */ /* 0x000e220000000800 */
[----:B------:R-:W2:Y:S01]  /*1bf0*/  SHFL.BFLY PT, R41, R40, 0x1, 0x1f ;  /* 0x0c201f0028297f89 */ /* 0x000ea200000e0000 */
[----:B------:R-:W-:Y:S01]  /*1c00*/  UISETP.GE.U32.AND.EX UP0, UPT, UR7, URZ, UPT, UP0 ;  /* 0x0000003f0700728c */ /* 0x000fe2000bf06100 */
[----:B-1----:R-:W-:-:S05]  /*1c10*/  FMUL R20, R42, R20 ;  /* 0x000000142a147220 */ /* 0x002fca0000400000 */
[----:B------:R-:W-:Y:S01]  /*1c20*/  PLOP3.LUT P0, PT, PT, PT, UP0, 0x80, 0x0 ;  /* 0x000000000000781c */ /* 0x000fe20003f0f008 */
[C---:B------:R-:W-:Y:S02]  /*1c30*/  FMUL R21, R42.reuse, R21 ;  /* 0x000000152a157220 */ /* 0x040fe40000400000 */
[C---:B------:R-:W-:Y:S02]  /*1c40*/  FMUL R16, R42.reuse, R16 ;  /* 0x000000102a107220 */ /* 0x040fe40000400000 */
[C---:B0-----:R-:W-:Y:S02]  /*1c50*/  FMUL R22, R39.reuse, R22 ;  /* 0x0000001627167220 */ /* 0x041fe40000400000 */
[C---:B------:R-:W-:Y:S02]  /*1c60*/  FMUL R23, R39.reuse, R23 ;  /* 0x0000001727177220 */ /* 0x040fe40000400000 */
[----:B------:R-:W-:Y:S02]  /*1c70*/  FMUL R17, R42, R17 ;  /* 0x000000112a117220 */ /* 0x000fe40000400000 */
[----:B------:R-:W-:-:S02]  /*1c80*/  FMUL R18, R39, R18 ;  /* 0x0000001227127220 */ /* 0x000fc40000400000 */
[----:B------:R-:W-:Y:S01]  /*1c90*/  FMUL R19, R39, R19 ;  /* 0x0000001327137220 */ /* 0x000fe20000400000 */
[----:B------:R-:W-:Y:S02]  /*1ca0*/  UMOV UR8, 0x10 ;  /* 0x0000001000087882 */ /* 0x000fe40000000000 */
[----:B------:R-:W-:Y:S01]  /*1cb0*/  ULDC UR9, c[0x0][0x1b4] ;  /* 0x00006d0000097ab9 */ /* 0x000fe20000000800 */
[----:B--2---:R-:W-:Y:S01]  /*1cc0*/  FADD R41, R40, R41 ;  /* 0x0000002928297221 */ /* 0x004fe20000000000 */
[----:B------:R-:W-:Y:S01]  /*1cd0*/  ULDC UR10, c[0x0][0x1a4] ;  /* 0x00006900000a7ab9 */ /* 0x000fe20000000800 */
[----:B------:R-:W-:Y:S01]  /*1ce0*/  HMMA.16816.F32 R20, R24, R32, R20 ;  /* 0x000000201814723c */ /* 0x000fe20000001814 */
[----:B------:R-:W-:Y:S02]  /*1cf0*/  UIMAD UR5, UR8, UR9, UR5 ;  /* 0x00000009080572a4 */ /* 0x000fe4000f8e0205 */
[----:B------:R-:W-:Y:S01]  /*1d00*/  UIMAD UR4, UR8, UR10, UR4 ;  /* 0x0000000a080472a4 */ /* 0x000fe2000f8e0204 */
[----:B------:R-:W-:Y:S01]  /*1d10*/  FFMA R48, R37, R48, R31 ;  /* 0x0000003025307223 */ /* 0x000fe2000000001f */
[----:B------:R-:W-:-:S03]  /*1d20*/  MOV R61, R36 ;  /* 0x00000024003d7202 */ /* 0x000fc60000000f00 */
[----:B------:R-:W-:Y:S01]  /*1d30*/  HMMA.16816.F32 R16, R24, R34, R16 ;  /* 0x000000221810723c */ /* 0x000fe20000001810 */
[----:B------:R-:W-:Y:S01]  /*1d40*/  FFMA R47, R42, R47, R30 ;  /* 0x0000002f2a2f7223 */ /* 0x000fe2000000001e */
[----:B------:R-:W-:Y:S01]  /*1d50*/  MOV R59, R38 ;  /* 0x00000026003b7202 */ /* 0x000fe20000000f00 */
[----:B------:R-:W-:Y:S01]  /*1d60*/  FFMA R46, R39, R46, R41 ;  /* 0x0000002e272e7223 */ /* 0x000fe20000000029 */
[----:B------:R-:W-:Y:S01]  /*1d70*/  MOV R56, R29 ;  /* 0x0000001d00387202 */ /* 0x000fe20000000f00 */
[----:B------:R-:W-:Y:S01]  /*1d80*/  IMAD.MOV.U32 R57, RZ, RZ, R28 ;  /* 0x000000ffff397224 */ /* 0x000fe200078e001c */
[----:B------:R-:W-:Y:S01]  /*1d90*/  @P0 CALL.REL.NOINC `(.L_x_0) ;  /* 0x0000001000000944 */ /* 0x000fe20003c00000 */
[----:B------:R-:W-:Y:S05]  /*1da0*/  BRA `(.L_x_1) ;  /* 0xffffef7000007947 */ /* 0x000fea000383ffff */
.L_x_0:
[----:B------:R-:W-:-:S04]  /*1db0*/  NOP ;  /* 0x0000000000007918 */ /* 0x000fc80000000000 */
[----:B------:R-:W-:-:S11]  /*1dc0*/  NOP ;  /* 0x0000000000007918 */ /* 0x000fd60000000000 */
[C---:B------:R-:W-:Y:S01]  /*1dd0*/  FMUL R6, R49.reuse, 8388608 ;  /* 0x4b00000031067820 */ /* 0x040fe20000400000 */
[----:B------:R-:W-:Y:S01]  /*1de0*/  FSETP.GEU.AND P3, PT, R49, 1.175494350822287508e-38, PT ;  /* 0x008000003100780b */ /* 0x000fe20003f6e000 */
[----:B------:R-:W-:Y:S01]  /*1df0*/  IMAD.MOV.U32 R26, RZ, RZ, R17 ;  /* 0x000000ffff1a7224 */ /* 0x000fe200078e0011 */
[----:B------:R-:W-:Y:S01]  /*1e00*/  MOV R33, R19 ;  /* 0x0000001300217202 */ /* 0x000fe20000000f00 */
[----:B----4-:R-:W-:Y:S01]  /*1e10*/  IMAD.MOV.U32 R24, RZ, RZ, R11 ;  /* 0x000000ffff187224 */ /* 0x010fe200078e000b */
[----:B------:R-:W-:Y:S01]  /*1e20*/  FSEL R6, R6, R49, !P3 ;  /* 0x0000003106067208 */ /* 0x000fe20005800000 */
[----:B------:R-:W-:Y:S01]  /*1e30*/  IMAD.MOV.U32 R27, RZ, RZ, R18 ;  /* 0x000000ffff1b7224 */ /* 0x000fe200078e0012 */
[----:B------:R-:W-:Y:S01]  /*1e40*/  MOV R25, R23 ;  /* 0x0000001700197202 */ /* 0x000fe20000000f00 */
[----:B------:R-:W-:Y:S01]  /*1e50*/  IMAD R5, R0, c[0x0][0x1c0], RZ ;  /* 0x0000700000057a24 */ /* 0x000fe200078e02ff */
[----:B------:R-:W-:Y:S01]  /*1e60*/  IADD3 R19, R6, -0x3f3504f3, RZ ;  /* 0xc0cafb0d06137810 */ /* 0x000fe20007ffe0ff */
[----:B------:R-:W-:Y:S01]  /*1e70*/  IMAD R3, R54, c[0x0][0x1c4], RZ ;  /* 0x0000710036037a24 */ /* 0x000fe200078e02ff */
[----:B------:R-:W-:Y:S01]  /*1e80*/  MOV R23, R16 ;  /* 0x0000001000177202 */ /* 0x000fe20000000f00 */
[----:B------:R-:W-:Y:S01]  /*1e90*/  BAR.SYNC.DEFER_BLOCKING 0x0 ;  /* 0x0000000000007b1d */ /* 0x000fe20000010000 */
[C---:B------:R-:W-:Y:S01]  /*1ea0*/  LOP3.LUT R17, R2.reuse, 0xc, RZ, 0xc0, !PT ;  /* 0x0000000c02117812 */ /* 0x040fe200078ec0ff */
[----:B------:R-:W-:Y:S01]  /*1eb0*/  IMAD.MOV.U32 R61, RZ, RZ, c[0x0][0x1c8] ;  /* 0x00007200ff3d7624 */ /* 0x000fe200078e00ff */
[----:B------:R-:W-:Y:S01]  /*1ec0*/  SHF.L.U32 R16, R2, 0x3, RZ ;  /* 0x0000000302107819 */ /* 0x000fe200000006ff */
[----:B------:R-:W-:Y:S01]  /*1ed0*/  IMAD R0, R0, c[0x0][0x1cc], RZ ;  /* 0x0000730000007a24 */ /* 0x000fe200078e02ff */
[----:B------:R-:W-:Y:S01]  /*1ee0*/  LOP3.LUT R19, R19, 0xff800000, RZ, 0xc0, !PT ;  /* 0xff80000013137812 */ /* 0x000fe200078ec0ff */
[----:B------:R-:W-:Y:S01]  /*1ef0*/  IMAD R50, R17, 0x2, R50 ;  /* 0x0000000211327824 */ /* 0x000fe200078e0232 */
[----:B------:R-:W-:Y:S01]  /*1f00*/  LOP3.LUT R11, R2, 0x70, RZ, 0xc0, !PT ;  /* 0x00000070020b7812 */ /* 0x000fe200078ec0ff */
[----:B------:R-:W-:Y:S01]  /*1f10*/  IMAD R43, R61, 0xc, RZ ;  /* 0x0000000c3d2b7824 */ /* 0x000fe200078e02ff */
[----:B------:R-:W-:Y:S01]  /*1f20*/  LOP3.LUT R32, R16, 0x38, RZ, 0xc0, !PT ;  /* 0x0000003810207812 */ /* 0x000fe200078ec0ff */
[----:B------:R-:W0:Y:S01]  /*1f30*/  I2F R18, R19 ;  /* 0x0000001300127306 */ /* 0x000e220000201400 */
[----:B------:R-:W-:Y:S01]  /*1f40*/  FSEL R37, RZ, -23, P3 ;  /* 0xc1b80000ff257808 */ /* 0x000fe20001800000 */
[----:B------:R-:W-:Y:S01]  /*1f50*/  FMUL R16, R47, 8388608 ;  /* 0x4b0000002f107820 */ /* 0x000fe20000400000 */
[----:B------:R-:W-:Y:S01]  /*1f60*/  LEA R41, R17, R11, 0x5 ;  /* 0x0000000b11297211 */ /* 0x000fe200078e28ff */
[C---:B------:R-:W-:Y:S01]  /*1f70*/  FMUL R17, R46.reuse, 8388608 ;  /* 0x4b0000002e117820 */ /* 0x040fe20000400000 */
[----:B------:R-:W-:Y:S01]  /*1f80*/  FSETP.GT.AND P3, PT, |R46|, 8.50705917302346158658e+37, PT ;  /* 0x7e8000002e00780b */ /* 0x000fe20003f64200 */
[----:B------:R-:W-:Y:S01]  /*1f90*/  IMAD R63, R61, 0x12, RZ ;  /* 0x000000123d3f7824 */ /* 0x000fe200078e02ff */
[----:B------:R-:W-:Y:S01]  /*1fa0*/  FSETP.GEU.AND P0, PT, R47, 1.175494350822287508e-38, PT ;  /* 0x008000002f00780b */ /* 0x000fe20003f0e000 */
[C---:B------:R-:W-:Y:S01]  /*1fb0*/  IMAD R65, R61.reuse, 0x14, RZ ;  /* 0x000000143d417824 */ /* 0x040fe200078e02ff */
[----:B------:R-:W-:Y:S01]  /*1fc0*/  LEA R52, R52, R55, 0x1 ;  /* 0x0000003734347211 */ /* 0x000fe200078e08ff */
[C---:B------:R-:W-:Y:S01]  /*1fd0*/  IMAD R67, R61.reuse, 0x16, RZ ;  /* 0x000000163d437824 */ /* 0x040fe200078e02ff */
[----:B------:R-:W-:Y:S01]  /*1fe0*/  FSETP.GEU.AND P1, PT, R46, 1.175494350822287508e-38, PT ;  /* 0x008000002e00780b */ /* 0x000fe20003f2e000 */
[----:B------:R-:W-:Y:S01]  /*1ff0*/  IMAD R59, R61, 0x18, RZ ;  /* 0x000000183d3b7824 */ /* 0x000fe200078e02ff */
[C---:B------:R-:W-:Y:S01]  /*2000*/  SHF.L.U32 R4, R5.reuse, 0x1, RZ ;  /* 0x0000000105047819 */ /* 0x040fe200000006ff */
[----:B------:R-:W-:Y:S01]  /*2010*/  IMAD.HI R5, R5, 0x2, RZ ;  /* 0x0000000205057827 */ /* 0x000fe200078e02ff */
[----:B------:R-:W-:-:S02]  /*2020*/  SHF.L.U32 R7, R3, 0x1, RZ ;  /* 0x0000000103077819 */ /* 0x000fc400000006ff */
[----:B------:R-:W-:Y:S01]  /*2030*/  LEA R44, R11, R32, 0x2 ;  /* 0x000000200b2c7211 */ /* 0x000fe200078e10ff */
[----:B------:R-:W-:Y:S01]  /*2040*/  @P3 FMUL R33, R33, 0.25 ;  /* 0x3e80000021213820 */ /* 0x000fe20000400000 */
[--C-:B------:R-:W-:Y:S01]  /*2050*/  SHF.R.S32.HI R34, RZ, 0x4, R2.reuse ;  /* 0x00000004ff227819 */ /* 0x100fe20000011402 */
[----:B------:R-:W-:Y:S01]  /*2060*/  @P3 FMUL R27, R27, 0.25 ;  /* 0x3e8000001b1b3820 */ /* 0x000fe20000400000 */
[----:B------:R-:W-:Y:S01]  /*2070*/  FSETP.GEU.AND P2, PT, |R46|, 1.175494350822287508e-38, PT ;  /* 0x008000002e00780b */ /* 0x000fe20003f4e200 */
[----:B------:R-:W-:Y:S01]  /*2080*/  @P3 FMUL R25, R25, 0.25 ;  /* 0x3e80000019193820 */ /* 0x000fe20000400000 */
[----:B------:R-:W-:Y:S01]  /*2090*/  FSEL R11, R16, R47, !P0 ;  /* 0x0000002f100b7208 */ /* 0x000fe20004000000 */
[----:B------:R-:W-:Y:S01]  /*20a0*/  @P3 FMUL R22, R22, 0.25 ;  /* 0x3e80000016163820 */ /* 0x000fe20000400000 */
[----:B------:R-:W-:Y:S01]  /*20b0*/  SHF.R.U32.HI R35, RZ, 0x1, R2 ;  /* 0x00000001ff237819 */ /* 0x000fe20000011602 */
[----:B------:R-:W-:Y:S01]  /*20c0*/  IMAD.HI R2, R3, 0x2, RZ ;  /* 0x0000000203027827 */ /* 0x000fe200078e02ff */
[----:B------:R-:W-:-:S02]  /*20d0*/  FSEL R16, R17, R46, !P1 ;  /* 0x0000002e11107208 */ /* 0x000fc40004800000 */
[----:B------:R-:W-:Y:S01]  /*20e0*/  IADD3 R4, P4, P5, R7, c[0x0][0x178], R4 ;  /* 0x00005e0007047a10 */ /* 0x000fe20007d9e004 */
[----:B------:R-:W-:Y:S01]  /*20f0*/  IMAD.SHL.U32 R17, R52, 0x4, RZ ;  /* 0x0000000434117824 */ /* 0x000fe200078e00ff */
[----:B------:R-:W-:Y:S01]  /*2100*/  SGXT R34, R34, 0x1 ;  /* 0x000000012222781a */ /* 0x000fe20000000200 */
[----:B------:R-:W-:Y:S01]  /*2110*/  FMUL R7, R48, 8388608 ;  /* 0x4b00000030077820 */ /* 0x000fe20000400000 */
[----:B------:R-:W-:Y:S01]  /*2120*/  IADD3 R31, R16, -0x3f3504f3, RZ ;  /* 0xc0cafb0d101f7810 */ /* 0x000fe20007ffe0ff */
[----:B------:R-:W-:Y:S01]  /*2130*/  @P3 FMUL R46, R46, 0.25 ;  /* 0x3e8000002e2e3820 */ /* 0x000fe20000400000 */
[----:B------:R-:W-:Y:S01]  /*2140*/  LOP3.LUT R39, R35, 0x4, RZ, 0xc0, !PT ;  /* 0x0000000423277812 */ /* 0x000fe200078ec0ff */
[----:B0-----:R-:W-:Y:S01]  /*2150*/  FFMA.FTZ R37, R18, 1.1920928955078125e-07, R37 ;  /* 0x3400000012257823 */ /* 0x001fe20000010025 */
[----:B------:R-:W-:Y:S01]  /*2160*/  LOP3.LUT R34, R17, 0x408, R34, 0x78, !PT ;  /* 0x0000040811227812 */ /* 0x000fe200078e7822 */
[----:B------:R-:W-:Y:S01]  /*2170*/  @!P2 FMUL R46, R46, 16777216 ;  /* 0x4b8000002e2ea820 */ /* 0x000fe20000400000 */
[----:B------:R-:W-:Y:S01]  /*2180*/  IADD3.X R5, R2, c[0x0][0x17c], R5, P4, P5 ;  /* 0x00005f0002057a10 */ /* 0x000fe200027ea405 */
[----:B------:R-:W-:Y:S01]  /*2190*/  @!P2 FMUL R33, R33, 16777216 ;  /* 0x4b8000002121a820 */ /* 0x000fe20000400000 */
[----:B------:R-:W-:Y:S01]  /*21a0*/  FSETP.GEU.AND P6, PT, R48, 1.175494350822287508e-38, PT ;  /* 0x008000003000780b */ /* 0x000fe20003fce000 */
[----:B------:R-:W-:Y:S01]  /*21b0*/  @!P2 FMUL R27, R27, 16777216 ;  /* 0x4b8000001b1ba820 */ /* 0x000fe20000400000 */
[----:B------:R-:W-:Y:S01]  /*21c0*/  FSEL R17, RZ, -23, P0 ;  /* 0xc1b80000ff117808 */ /* 0x000fe20000000000 */
[----:B------:R-:W-:Y:S01]  /*21d0*/  @!P2 FMUL R25, R25, 16777216 ;  /* 0x4b8000001919a820 */ /* 0x000fe20000400000 */
[----:B------:R-:W-:Y:S01]  /*21e0*/  FSETP.GT.AND P5, PT, |R49|, 8.50705917302346158658e+37, PT ;  /* 0x7e8000003100780b */ /* 0x000fe20003fa4200 */
[----:B------:R-:W-:Y:S01]  /*21f0*/  @!P2 FMUL R22, R22, 16777216 ;  /* 0x4b8000001616a820 */ /* 0x000fe20000400000 */
[----:B------:R-:W-:Y:S01]  /*2200*/  LOP3.LUT R31, R31, 0xff800000, RZ, 0xc0, !PT ;  /* 0xff8000001f1f7812 */ /* 0x000fe200078ec0ff */
[----:B------:R-:W-:Y:S01]  /*2210*/  MUFU.RCP R46, R46 ;  /* 0x0000002e002e7308 */ /* 0x000fe20000001000 */
[----:B------:R-:W-:Y:S01]  /*2220*/  FSETP.GT.AND P4, PT, |R48|, 8.50705917302346158658e+37, PT ;  /* 0x7e8000003000780b */ /* 0x000fe20003f84200 */
[----:B------:R-:W-:Y:S01]  /*2230*/  IMAD R57, R61, 0x1a, RZ ;  /* 0x0000001a3d397824 */ /* 0x000fe200078e02ff */
[----:B------:R-:W-:Y:S01]  /*2240*/  FSETP.GT.AND P0, PT, |R47|, 8.50705917302346158658e+37, PT ;  /* 0x7e8000002f00780b */ /* 0x000fe20003f04200 */
[----:B------:R-:W-:Y:S01]  /*2250*/  IMAD R55, R61, 0x1c, RZ ;  /* 0x0000001c3d377824 */ /* 0x000fe200078e02ff */
[----:B------:R-:W-:Y:S01]  /*2260*/  IADD3 R2, R39, R44, RZ ;  /* 0x0000002c27027210 */ /* 0x000fe20007ffe0ff */
[----:B------:R-:W-:Y:S01]  /*2270*/  IMAD R53, R61, 0x1e, RZ ;  /* 0x0000001e3d357824 */ /* 0x000fe200078e02ff */
[----:B------:R-:W-:Y:S01]  /*2280*/  FSEL R18, RZ, -23, P1 ;  /* 0xc1b80000ff127808 */ /* 0x000fe20000800000 */
[----:B------:R-:W0:Y:S01]  /*2290*/  I2F R35, R31 ;  /* 0x0000001f00237306 */ /* 0x000e220000201400 */
[----:B------:R-:W-:Y:S01]  /*22a0*/  FSEL R7, R7, R48, !P6 ;  /* 0x0000003007077208 */ /* 0x000fe20007000000 */
[----:B------:R-:W-:Y:S01]  /*22b0*/  @P5 FMUL R8, R8, 0.25 ;  /* 0x3e80000008085820 */ /* 0x000fe20000400000 */
[----:B------:R-:W-:Y:S01]  /*22c0*/  FSEL R39, RZ, -23, P6 ;  /* 0xc1b80000ff277808 */ /* 0x000fe20003000000 */
[----:B------:R-:W-:Y:S01]  /*22d0*/  @P5 FMUL R9, R9, 0.25 ;  /* 0x3e80000009095820 */ /* 0x000fe20000400000 */
[C---:B------:R-:W-:Y:S01]  /*22e0*/  FSETP.GEU.AND P1, PT, |R49|.reuse, 1.175494350822287508e-38, PT ;  /* 0x008000003100780b */ /* 0x040fe20003f2e200 */
[----:B------:R-:W-:Y:S01]  /*22f0*/  @P5 FMUL R49, R49, 0.25 ;  /* 0x3e80000031315820 */ /* 0x000fe20000400000 */
[C---:B------:R-:W-:Y:S01]  /*2300*/  FSETP.GEU.AND P6, PT, |R48|.reuse, 1.175494350822287508e-38, PT ;  /* 0x008000003000780b */ /* 0x040fe20003fce200 */
[----:B------:R-:W-:Y:S01]  /*2310*/  @P4 FMUL R48, R48, 0.25 ;  /* 0x3e80000030304820 */ /* 0x000fe20000400000 */
[C---:B------:R-:W-:Y:S01]  /*2320*/  FSETP.GEU.AND P2, PT, |R47|.reuse, 1.175494350822287508e-38, PT ;  /* 0x008000002f00780b */ /* 0x040fe20003f4e200 */
[----:B------:R-:W-:Y:S01]  /*2330*/  @P0 FMUL R47, R47, 0.25 ;  /* 0x3e8000002f2f0820 */ /* 0x000fe20000400000 */
[----:B------:R-:W-:Y:S01]  /*2340*/  IADD3 R30, R7, -0x3f3504f3, RZ ;  /* 0xc0cafb0d071e7810 */ /* 0x000fe20007ffe0ff */
[----:B------:R-:W-:Y:S01]  /*2350*/  @P4 FMUL R10, R10, 0.25 ;  /* 0x3e8000000a0a4820 */ /* 0x000fe20000400000 */
[----:B------:R-:W-:Y:S01]  /*2360*/  IADD3 R32, R11, -0x3f3504f3, RZ ;  /* 0xc0cafb0d0b207810 */ /* 0x000fe20007ffe0ff */
[----:B------:R-:W-:Y:S01]  /*2370*/  @P0 FMUL R26, R26, 0.25 ;  /* 0x3e8000001a1a0820 */ /* 0x000fe20000400000 */
[----:B------:R-:W-:Y:S01]  /*2380*/  LOP3.LUT R30, R30, 0xff800000, RZ, 0xc0, !PT ;  /* 0xff8000001e1e7812 */ /* 0x000fe200078ec0ff */
[----:B0-----:R-:W-:Y:S01]  /*2390*/  FFMA.FTZ R18, R35, 1.1920928955078125e-07, R18 ;  /* 0x3400000023127823 */ /* 0x001fe20000010012 */
[----:B------:R-:W-:Y:S01]  /*23a0*/  LOP3.LUT R32, R32, 0xff800000, RZ, 0xc0, !PT ;  /* 0xff80000020207812 */ /* 0x000fe200078ec0ff */
[----:B------:R-:W-:Y:S01]  /*23b0*/  @!P1 FMUL R49, R49, 16777216 ;  /* 0x4b80000031319820 */ /* 0x000fe20000400000 */
[----:B------:R0:W1:Y:S01]  /*23c0*/  I2F R40, R30 ;  /* 0x0000001e00287306 */ /* 0x0000620000201400 */
[----:B------:R-:W-:Y:S01]  /*23d0*/  @!P6 FMUL R48, R48, 16777216 ;  /* 0x4b8000003030e820 */ /* 0x000fe20000400000 */
[----:B------:R-:W-:Y:S01]  /*23e0*/  LEA R3, R41, R50, 0x3 ;  /* 0x0000003229037211 */ /* 0x000fe200078e18ff */
[----:B------:R-:W-:Y:S01]  /*23f0*/  @!P2 FMUL R47, R47, 16777216 ;  /* 0x4b8000002f2fa820 */ /* 0x000fe20000400000 */
[----:B------:R-:W-:Y:S01]  /*2400*/  IADD3 R31, R16, -R31, RZ ;  /* 0x8000001f101f7210 */ /* 0x000fe20007ffe0ff */
[----:B------:R-:W-:Y:S01]  /*2410*/  @P0 FMUL R23, R23, 0.25 ;  /* 0x3e80000017170820 */ /* 0x000fe20000400000 */
[----:B------:R-:W-:Y:S01]  /*2420*/  FSETP.NEU.AND P3, PT, R6, RZ, PT ;  /* 0x000000ff0600720b */ /* 0x000fe20003f6d000 */
[----:B------:R-:W-:Y:S01]  /*2430*/  @P0 FMUL R21, R21, 0.25 ;  /* 0x3e80000015150820 */ /* 0x000fe20000400000 */
[----:B------:R-:W2:Y:S01]  /*2440*/  MUFU.RCP R35, R48 ;  /* 0x0000003000237308 */ /* 0x000ea20000001000 */
[----:B------:R-:W-:Y:S01]  /*2450*/  @P0 FMUL R20, R20, 0.25 ;  /* 0x3e80000014140820 */ /* 0x000fe20000400000 */
[----:B0-----:R-:W-:Y:S01]  /*2460*/  IADD3 R30, R7, -R30, RZ ;  /* 0x8000001e071e7210 */ /* 0x001fe20007ffe0ff */
[----:B------:R-:W-:Y:S01]  /*2470*/  @!P6 FMUL R10, R10, 16777216 ;  /* 0x4b8000000a0ae820 */ /* 0x000fe20000400000 */
[----:B------:R-:W-:Y:S01]  /*2480*/  ISETP.GE.U32.AND P0, PT, R6, 0x7f800000, PT ;  /* 0x7f8000000600780c */ /* 0x000fe20003f06070 */
[----:B------:R-:W-:Y:S01]  /*2490*/  @!P1 FMUL R8, R8, 16777216 ;  /* 0x4b80000008089820 */ /* 0x000fe20000400000 */
[----:B------:R-:W-:Y:S01]  /*24a0*/  LOP3.LUT R51, R51, 0xf8, RZ, 0xc0, !PT ;  /* 0x000000f833337812 */ /* 0x000fe200078ec0ff */
[----:B------:R-:W-:Y:S01]  /*24b0*/  @!P2 FMUL R26, R26, 16777216 ;  /* 0x4b8000001a1aa820 */ /* 0x000fe20000400000 */
[----:B------:R-:W0:Y:S01]  /*24c0*/  MUFU.RCP R49, R49 ;  /* 0x0000003100317308 */ /* 0x000e220000001000 */
[----:B-1----:R-:W-:-:S02]  /*24d0*/  FFMA.FTZ R39, R40, 1.1920928955078125e-07, R39 ;  /* 0x3400000028277823 */ /* 0x002fc40000010027 */
[----:B------:R-:W-:Y:S02]  /*24e0*/  @!P2 FMUL R23, R23, 16777216 ;  /* 0x4b8000001717a820 */ /* 0x000fe40000400000 */
[----:B------:R-:W-:Y:S02]  /*24f0*/  @!P2 FMUL R21, R21, 16777216 ;  /* 0x4b8000001515a820 */ /* 0x000fe40000400000 */
[----:B------:R-:W-:Y:S01]  /*2500*/  FMUL R40, R46, R27 ;  /* 0x0000001b2e287220 */ /* 0x000fe20000400000 */
[----:B------:R-:W1:Y:S01]  /*2510*/  MUFU.RCP R47, R47 ;  /* 0x0000002f002f7308 */ /* 0x000e620000001000 */
[----:B------:R-:W-:Y:S01]  /*2520*/  @!P2 FMUL R20, R20, 16777216 ;  /* 0x4b8000001414a820 */ /* 0x000fe20000400000 */
[----:B------:R-:W-:Y:S01]  /*2530*/  FSETP.NEU.AND P2, PT, R7, RZ, PT ;  /* 0x000000ff0700720b */ /* 0x000fe20003f4d000 */
[----:B--2---:R-:W-:Y:S02]  /*2540*/  FMUL R27, R35, R10 ;  /* 0x0000000a231b7220 */ /* 0x004fe40000400000 */
[----:B------:R-:W-:-:S02]  /*2550*/  @P4 FMUL R15, R15, 0.25 ;  /* 0x3e8000000f0f4820 */ /* 0x000fc40000400000 */
[----:B------:R-:W-:Y:S01]  /*2560*/  @P4 FMUL R14, R14, 0.25 ;  /* 0x3e8000000e0e4820 */ /* 0x000fe20000400000 */
[----:B------:R-:W2:Y:S01]  /*2570*/  I2F R42, R32 ;  /* 0x00000020002a7306 */ /* 0x000ea20000201400 */
[----:B0-----:R-:W-:Y:S02]  /*2580*/  FMUL R10, R49, R8 ;  /* 0x00000008310a7220 */ /* 0x001fe40000400000 */
[----:B------:R-:W-:Y:S02]  /*2590*/  @!P6 FMUL R15, R15, 16777216 ;  /* 0x4b8000000f0fe820 */ /* 0x000fe40000400000 */
[----:B------:R-:W-:Y:S02]  /*25a0*/  @P5 FMUL R13, R13, 0.25 ;  /* 0x3e8000000d0d5820 */ /* 0x000fe40000400000 */
[----:B------:R-:W-:Y:S02]  /*25b0*/  @!P1 FMUL R9, R9, 16777216 ;  /* 0x4b80000009099820 */ /* 0x000fe40000400000 */
[----:B-1----:R-:W-:-:S02]  /*25c0*/  FMUL R26, R47, R26 ;  /* 0x0000001a2f1a7220 */ /* 0x002fc40000400000 */
[C---:B------:R-:W-:Y:S02]  /*25d0*/  FMUL R23, R47.reuse, R23 ;  /* 0x000000172f177220 */ /* 0x040fe40000400000 */
[C---:B------:R-:W-:Y:S02]  /*25e0*/  FMUL R8, R47.reuse, R21 ;  /* 0x000000152f087220 */ /* 0x040fe40000400000 */
[----:B------:R-:W-:Y:S01]  /*25f0*/  FMUL R47, R47, R20 ;  /* 0x000000142f2f7220 */ /* 0x000fe20000400000 */
[----:B------:R-:W-:Y:S01]  /*2600*/  F2FP.PACK_AB R21, R26, R23 ;  /* 0x000000171a15723e */ /* 0x000fe200000000ff */
[----:B------:R-:W-:Y:S01]  /*2610*/  @P4 FMUL R24, R24, 0.25 ;  /* 0x3e80000018184820 */ /* 0x000fe20000400000 */
[----:B------:R-:W-:Y:S01]  /*2620*/  MOV R26, 0x3dc6b27f ;  /* 0x3dc6b27f001a7802 */ /* 0x000fe20000000f00 */
[----:B------:R-:W-:Y:S01]  /*2630*/  @P5 FMUL R12, R12, 0.25 ;  /* 0x3e8000000c0c5820 */ /* 0x000fe20000400000 */
[----:B------:R-:W-:Y:S01]  /*2640*/  F2FP.PACK_AB R20, R8, R47 ;  /* 0x0000002f0814723e */ /* 0x000fe200000000ff */
[----:B------:R-:W-:Y:S01]  /*2650*/  IMAD.IADD R8, R6, 0x1, -R19 ;  /* 0x0000000106087824 */ /* 0x000fe200078e0a13 */
[----:B------:R-:W-:Y:S01]  /*2660*/  ISETP.GE.U32.AND P5, PT, R11, 0x7f800000, PT ;  /* 0x7f8000000b00780c */ /* 0x000fe20003fa6070 */
[----:B------:R-:W-:Y:S01]  /*2670*/  @!P6 FMUL R14, R14, 16777216 ;  /* 0x4b8000000e0ee820 */ /* 0x000fe20000400000 */
[----:B------:R-:W-:Y:S01]  /*2680*/  ISETP.GE.U32.AND P4, PT, R16, 0x7f800000, PT ;  /* 0x7f8000001000780c */ /* 0x000fe20003f86070 */
[----:B------:R-:W-:Y:S01]  /*2690*/  FADD R8, R8, -1 ;  /* 0xbf80000008087421 */ /* 0x000fe20000000000 */
[----:B------:R0:W-:Y:S01]  /*26a0*/  STS.64 [R34+0x200], R20 ;  /* 0x0002001422007388 */ /* 0x0001e20000000a00 */
[----:B------:R-:W-:-:S02]  /*26b0*/  FMUL R41, R35, R15 ;  /* 0x0000000f23297220 */ /* 0x000fc40000400000 */
[----:B------:R-:W-:Y:S02]  /*26c0*/  @!P1 FMUL R13, R13, 16777216 ;  /* 0x4b8000000d0d9820 */ /* 0x000fe40000400000 */
[----:B------:R-:W-:Y:S02]  /*26d0*/  FMUL R15, R49, R9 ;  /* 0x00000009310f7220 */ /* 0x000fe40000400000 */
[----:B------:R-:W-:Y:S02]  /*26e0*/  @!P6 FMUL R24, R24, 16777216 ;  /* 0x4b8000001818e820 */ /* 0x000fe40000400000 */
[----:B------:R-:W-:Y:S01]  /*26f0*/  @!P1 FMUL R12, R12, 16777216 ;  /* 0x4b8000000c0c9820 */ /* 0x000fe20000400000 */
[----:B------:R-:W-:Y:S01]  /*2700*/  F2FP.PACK_AB R15, R15, R10 ;  /* 0x0000000a0f0f723e */ /* 0x000fe200000000ff */
[----:B------:R-:W-:Y:S01]  /*2710*/  FFMA.FTZ R9, R8, R26, -0.16845393180847167969 ;  /* 0xbe2c7f3008097423 */ /* 0x000fe2000001001a */
[----:B------:R-:W-:Y:S01]  /*2720*/  ISETP.GE.U32.AND P1, PT, R7, 0x7f800000, PT ;  /* 0x7f8000000700780c */ /* 0x000fe20003f26070 */
[----:B--2---:R-:W-:Y:S01]  /*2730*/  FFMA.FTZ R17, R42, 1.1920928955078125e-07, R17 ;  /* 0x340000002a117823 */ /* 0x004fe20000010011 */
[----:B0-----:R-:W-:Y:S01]  /*2740*/  LOP3.LUT R20, R3, 0x18, RZ, 0x3c, !PT ;  /* 0x0000001803147812 */ /* 0x001fe200078e3cff */
[----:B------:R-:W-:-:S02]  /*2750*/  FMUL R42, R35, R14 ;  /* 0x0000000e232a7220 */ /* 0x000fc40000400000 */
[----:B------:R-:W-:Y:S02]  /*2760*/  FMUL R14, R49, R13 ;  /* 0x0000000d310e7220 */ /* 0x000fe40000400000 */
[----:B------:R-:W-:Y:S02]  /*2770*/  FMUL R24, R35, R24 ;  /* 0x0000001823187220 */ /* 0x000fe40000400000 */
[----:B------:R-:W-:Y:S01]  /*2780*/  FMUL R49, R49, R12 ;  /* 0x0000000c31317220 */ /* 0x000fe20000400000 */
[----:B------:R-:W-:Y:S01]  /*2790*/  F2FP.PACK_AB R12, R41, R42 ;  /* 0x0000002a290c723e */ /* 0x000fe200000000ff */
[----:B------:R-:W-:Y:S01]  /*27a0*/  FFMA.FTZ R19, R8, R9, 0.1716887056827545166 ;  /* 0x3e2fcf2a08137423 */ /* 0x000fe20000010009 */
[----:B------:R-:W-:Y:S01]  /*27b0*/  F2FP.PACK_AB R13, R24, R27 ;  /* 0x0000001b180d723e */ /* 0x000fe200000000ff */
[----:B------:R-:W-:Y:S01]  /*27c0*/  FADD R9, R30, -1 ;  /* 0xbf8000001e097421 */ /* 0x000fe20000000000 */
[----:B------:R-:W-:Y:S01]  /*27d0*/  F2FP.PACK_AB R14, R14, R49 ;  /* 0x000000310e0e723e */ /* 0x000fe200000000ff */
[----:B------:R-:W-:Y:S01]  /*27e0*/  IMAD.IADD R32, R11, 0x1, -R32 ;  /* 0x000000010b207824 */ /* 0x000fe200078e0a20 */
[----:B------:R-:W-:Y:S01]  /*27f0*/  LOP3.LUT R24, R34, 0x10, RZ, 0x3c, !PT ;  /* 0x0000001022187812 */ /* 0x000fe200078e3cff */
[----:B------:R-:W-:-:S02]  /*2800*/  FFMA.FTZ R10, R9, R26, -0.16845393180847167969 ;  /* 0xbe2c7f30090a7423 */ /* 0x000fc4000001001a */
[----:B------:R-:W-:Y:S01]  /*2810*/  FADD R32, R32, -1 ;  /* 0xbf80000020207421 */ /* 0x000fe20000000000 */
[----:B------:R0:W-:Y:S01]  /*2820*/  STS.64 [R34], R14 ;  /* 0x0000000e22007388 */ /* 0x0001e20000000a00 */
[----:B------:R-:W-:Y:S02]  /*2830*/  FADD R31, R31, -1 ;  /* 0xbf8000001f1f7421 */ /* 0x000fe40000000000 */
[C---:B------:R-:W-:Y:S01]  /*2840*/  FFMA.FTZ R10, R9.reuse, R10, 0.1716887056827545166 ;  /* 0x3e2fcf2a090a7423 */ /* 0x040fe2000001000a */
[----:B------:R1:W-:Y:S01]  /*2850*/  STS.64 [R24+0x800], R12 ;  /* 0x0008000c18007388 */ /* 0x0003e20000000a00 */
[C---:B------:R-:W-:Y:S02]  /*2860*/  FFMA.FTZ R19, R8.reuse, R19, -0.17900948226451873779 ;  /* 0xbe374e4308137423 */ /* 0x040fe40000010013 */
[----:B------:R-:W-:Y:S02]  /*2870*/  FFMA.FTZ R10, R9, R10, -0.17900948226451873779 ;  /* 0xbe374e43090a7423 */ /* 0x000fe4000001000a */
[----:B------:R-:W-:-:S02]  /*2880*/  FFMA.FTZ R19, R8, R19, 0.20512372255325317383 ;  /* 0x3e520bf408137423 */ /* 0x000fc40000010013 */
[----:B------:R-:W-:Y:S01]  /*2890*/  FFMA.FTZ R10, R9, R10, 0.20512372255325317383 ;  /* 0x3e520bf4090a7423 */ /* 0x000fe2000001000a */
[----:B0-----:R-:W-:Y:S01]  /*28a0*/  SHF.L.U32 R15, R61, 0x1, RZ ;  /* 0x000000013d0f7819 */ /* 0x001fe200000006ff */
[----:B------:R-:W-:Y:S02]  /*28b0*/  FFMA.FTZ R19, R8, R19, -0.24046532809734344482 ;  /* 0xbe763c8b08137423 */ /* 0x000fe40000010013 */
[----:B------:R-:W-:Y:S02]  /*28c0*/  FFMA.FTZ R10, R9, R10, -0.24046532809734344482 ;  /* 0xbe763c8b090a7423 */ /* 0x000fe4000001000a */
[CC--:B-1----:R-:W-:Y:S02]  /*28d0*/  FFMA.FTZ R13, R32.reuse, R26.reuse, -0.16845393180847167969 ;  /* 0xbe2c7f30200d7423 */ /* 0x0c2fe4000001001a */
[----:B------:R-:W-:Y:S02]  /*28e0*/  FFMA.FTZ R12, R31, R26, -0.16845393180847167969 ;  /* 0xbe2c7f301f0c7423 */ /* 0x000fe4000001001a */
[----:B------:R-:W-:-:S02]  /*28f0*/  FFMA.FTZ R13, R32, R13, 0.1716887056827545166 ;  /* 0x3e2fcf2a200d7423 */ /* 0x000fc4000001000d */
[C---:B------:R-:W-:Y:S02]  /*2900*/  FFMA.FTZ R12, R31.reuse, R12, 0.1716887056827545166 ;  /* 0x3e2fcf2a1f0c7423 */ /* 0x040fe4000001000c */
[----:B------:R-:W-:Y:S02]  /*2910*/  FFMA.FTZ R13, R32, R13, -0.17900948226451873779 ;  /* 0xbe374e43200d7423 */ /* 0x000fe4000001000d */
[C---:B------:R-:W-:Y:S02]  /*2920*/  FFMA.FTZ R12, R31.reuse, R12, -0.17900948226451873779 ;  /* 0xbe374e431f0c7423 */ /* 0x040fe4000001000c */
[----:B------:R-:W-:Y:S02]  /*2930*/  FFMA.FTZ R19, R8, R19, 0.28857114911079406738 ;  /* 0x3e93bf9908137423 */ /* 0x000fe40000010013 */
[----:B------:R-:W-:Y:S02]  /*2940*/  FFMA.FTZ R13, R32, R13, 0.20512372255325317383 ;  /* 0x3e520bf4200d7423 */ /* 0x000fe4000001000d */
[----:B------:R-:W-:-:S02]  /*2950*/  FFMA.FTZ R12, R31, R12, 0.20512372255325317383 ;  /* 0x3e520bf41f0c7423 */ /* 0x000fc4000001000c */
[----:B------:R-:W-:Y:S02]  /*2960*/  FFMA.FTZ R10, R9, R10, 0.28857114911079406738 ;  /* 0x3e93bf99090a7423 */ /* 0x000fe4000001000a */
[----:B------:R-:W-:Y:S02]  /*2970*/  FFMA.FTZ R19, R8, R19, -0.36067417263984680176 ;  /* 0xbeb8aa4908137423 */ /* 0x000fe40000010013 */
[C---:B------:R-:W-:Y:S02]  /*2980*/  FMUL R33, R46.reuse, R33 ;  /* 0x000000212e217220 */ /* 0x040fe40000400000 */
[C---:B------:R-:W-:Y:S02]  /*2990*/  FMUL R25, R46.reuse, R25 ;  /* 0x000000192e197220 */ /* 0x040fe40000400000 */
[----:B------:R-:W-:Y:S01]  /*29a0*/  FMUL R22, R46, R22 ;  /* 0x000000162e167220 */ /* 0x000fe20000400000 */
[----:B------:R-:W-:Y:S01]  /*29b0*/  F2FP.PACK_AB R23, R33, R40 ;  /* 0x000000282117723e */ /* 0x000fe200000000ff */
[----:B------:R-:W-:-:S02]  /*29c0*/  FFMA.FTZ R13, R32, R13, -0.24046532809734344482 ;  /* 0xbe763c8b200d7423 */ /* 0x000fc4000001000d */
[----:B------:R-:W-:Y:S01]  /*29d0*/  FFMA.FTZ R12, R31, R12, -0.24046532809734344482 ;  /* 0xbe763c8b1f0c7423 */ /* 0x000fe2000001000c */
[----:B------:R-:W-:Y:S01]  /*29e0*/  F2FP.PACK_AB R22, R25, R22 ;  /* 0x000000161916723e */ /* 0x000fe200000000ff */
[----:B------:R-:W-:Y:S02]  /*29f0*/  FFMA.FTZ R10, R9, R10, -0.36067417263984680176 ;  /* 0xbeb8aa49090a7423 */ /* 0x000fe4000001000a */
[----:B------:R-:W-:Y:S02]  /*2a00*/  FFMA.FTZ R19, R8, R19, 0.48089820146560668945 ;  /* 0x3ef6384a08137423 */ /* 0x000fe40000010013 */
[----:B------:R-:W-:Y:S01]  /*2a10*/  FFMA.FTZ R13, R32, R13, 0.28857114911079406738 ;  /* 0x3e93bf99200d7423 */ /* 0x000fe2000001000d */
[----:B------:R0:W-:Y:S01]  /*2a20*/  STS.64 [R24+0xa00], R22 ;  /* 0x000a001618007388 */ /* 0x0001e20000000a00 */
[----:B------:R-:W-:Y:S02]  /*2a30*/  FFMA.FTZ R12, R31, R12, 0.28857114911079406738 ;  /* 0x3e93bf991f0c7423 */ /* 0x000fe4000001000c */
[----:B------:R-:W-:Y:S01]  /*2a40*/  FFMA.FTZ R10, R9, R10, 0.48089820146560668945 ;  /* 0x3ef6384a090a7423 */ /* 0x000fe2000001000a */
[----:B------:R-:W-:Y:S01]  /*2a50*/  BAR.SYNC.DEFER_BLOCKING 0x0 ;  /* 0x0000000000007b1d */ /* 0x000fe20000010000 */
[----:B------:R-:W-:-:S02]  /*2a60*/  FFMA.FTZ R19, R8, R19, -0.72134751081466674805 ;  /* 0xbf38aa3b08137423 */ /* 0x000fc40000010013 */
[----:B------:R-:W-:Y:S02]  /*2a70*/  FFMA.FTZ R13, R32, R13, -0.36067417263984680176 ;  /* 0xbeb8aa49200d7423 */ /* 0x000fe4000001000d */
[----:B------:R-:W-:Y:S02]  /*2a80*/  FFMA.FTZ R12, R31, R12, -0.36067417263984680176 ;  /* 0xbeb8aa491f0c7423 */ /* 0x000fe4000001000c */
[----:B------:R-:W-:Y:S02]  /*2a90*/  FFMA.FTZ R10, R9, R10, -0.72134751081466674805 ;  /* 0xbf38aa3b090a7423 */ /* 0x000fe4000001000a */
[----:B------:R-:W-:Y:S02]  /*2aa0*/  FMUL R19, R8, R19 ;  /* 0x0000001308137220 */ /* 0x000fe40000400000 */
[----:B------:R-:W-:Y:S02]  /*2ab0*/  FFMA.FTZ R13, R32, R13, 0.48089820146560668945 ;  /* 0x3ef6384a200d7423 */ /* 0x000fe4000001000d */
[----:B------:R-:W-:-:S02]  /*2ac0*/  FFMA.FTZ R12, R31, R12, 0.48089820146560668945 ;  /* 0x3ef6384a1f0c7423 */ /* 0x000fc4000001000c */
[----:B------:R-:W-:Y:S02]  /*2ad0*/  FMUL R10, R9, R10 ;  /* 0x0000000a090a7220 */ /* 0x000fe40000400000 */
[----:B------:R-:W-:Y:S02]  /*2ae0*/  FMUL R19, R8, R19 ;  /* 0x0000001308137220 */ /* 0x000fe40000400000 */
[----:B------:R-:W-:Y:S02]  /*2af0*/  FFMA.FTZ R13, R32, R13, -0.72134751081466674805 ;  /* 0xbf38aa3b200d7423 */ /* 0x000fe4000001000d */
[----:B------:R-:W-:Y:S02]  /*2b00*/  FFMA.FTZ R12, R31, R12, -0.72134751081466674805 ;  /* 0xbf38aa3b1f0c7423 */ /* 0x000fe4000001000c */
[----:B------:R-:W-:Y:S01]  /*2b10*/  FMUL R10, R9, R10 ;  /* 0x0000000a090a7220 */ /* 0x000fe20000400000 */
[----:B------:R-:W-:Y:S01]  /*2b20*/  LDS.64 R20, [R20] ;  /* 0x0000000014147984 */ /* 0x000fe20000000a00 */
[----:B------:R-:W-:Y:S01]  /*2b30*/  FFMA.FTZ R8, R8, 1.4426950216293334961, R19 ;  /* 0x3fb8aa3b08087823 */ /* 0x000fe20000010013 */
[----:B------:R-:W-:Y:S01]  /*2b40*/  SHF.L.U32 R19, R61, 0x2, RZ ;  /* 0x000000023d137819 */ /* 0x000fe200000006ff */
[----:B------:R-:W-:-:S02]  /*2b50*/  FMUL R13, R32, R13 ;  /* 0x0000000d200d7220 */ /* 0x000fc40000400000 */
[----:B------:R-:W-:Y:S02]  /*2b60*/  FMUL R12, R31, R12 ;  /* 0x0000000c1f0c7220 */ /* 0x000fe40000400000 */
[----:B------:R-:W-:Y:S01]  /*2b70*/  FFMA.FTZ R10, R9, 1.4426950216293334961, R10 ;  /* 0x3fb8aa3b090a7823 */ /* 0x000fe2000001000a */
[----:B------:R-:W-:Y:S01]  /*2b80*/  @P0 MOV R9, 0x7f800000 ;  /* 0x7f80000000090802 */ /* 0x000fe20000000f00 */
[----:B------:R-:W-:Y:S02]  /*2b90*/  FADD R37, R37, R8 ;  /* 0x0000000825257221 */ /* 0x000fe40000000000 */
[----:B------:R-:W-:Y:S02]  /*2ba0*/  @P1 IMAD.MOV.U32 R8, RZ, RZ, 0x7f800000 ;  /* 0x7f800000ff081424 */ /* 0x000fe400078e00ff */
[----:B------:R-:W-:Y:S02]  /*2bb0*/  FMUL R13, R32, R13 ;  /* 0x0000000d200d7220 */ /* 0x000fe40000400000 */
[----:B------:R-:W-:-:S02]  /*2bc0*/  FMUL R12, R31, R12 ;  /* 0x0000000c1f0c7220 */ /* 0x000fc40000400000 */
[----:B------:R-:W-:Y:S02]  /*2bd0*/  FADD R39, R39, R10 ;  /* 0x0000000a27277221 */ /* 0x000fe40000000000 */
[----:B------:R-:W-:Y:S01]  /*2be0*/  @P0 FFMA.FTZ R37, R6, R9, +INF ;  /* 0x7f80000006250423 */ /* 0x000fe20000010009 */
[----:B------:R-:W-:Y:S01]  /*2bf0*/  @P5 MOV R6, 0x7f800000 ;  /* 0x7f80000000065802 */ /* 0x000fe20000000f00 */
[----:B------:R-:W-:Y:S01]  /*2c00*/  @P1 FFMA.FTZ R39, R7, R8, +INF ;  /* 0x7f80000007271423 */ /* 0x000fe20000010008 */
[----:B------:R-:W-:Y:S01]  /*2c10*/  @P4 MOV R7, 0x7f800000 ;  /* 0x7f80000000074802 */ /* 0x000fe20000000f00 */
[----:B------:R-:W-:Y:S01]  /*2c20*/  FFMA.FTZ R32, R32, 1.4426950216293334961, R13 ;  /* 0x3fb8aa3b20207823 */ /* 0x000fe2000001000d */
[----:B------:R-:W-:Y:S01]  /*2c30*/  LOP3.LUT R8, R3, 0x8, RZ, 0x3c, !PT ;  /* 0x0000000803087812 */ /* 0x000fe200078e3cff */
[----:B------:R-:W-:Y:S01]  /*2c40*/  FFMA.FTZ R31, R31, 1.4426950216293334961, R12 ;  /* 0x3fb8aa3b1f1f7823 */ /* 0x000fe2000001000c */
[----:B------:R-:W-:Y:S01]  /*2c50*/  LOP3.LUT R12, R3, 0x10, RZ, 0x3c, !PT ;  /* 0x00000010030c7812 */ /* 0x000fe200078e3cff */
[----:B------:R-:W-:Y:S01]  /*2c60*/  FADD R50, R17, R32 ;  /* 0x0000002011327221 */ /* 0x000fe20000000000 */
[----:B------:R-:W-:Y:S01]  /*2c70*/  FSETP.NEU.AND P0, PT, R16, RZ, PT ;  /* 0x000000ff1000720b */ /* 0x000fe20003f0d000 */
[----:B------:R-:W-:Y:S01]  /*2c80*/  FADD R52, R18, R31 ;  /* 0x0000001f12347221 */ /* 0x000fe20000000000 */
[----:B------:R-:W-:Y:S01]  /*2c90*/  LDS.64 R8, [R8] ;  /* 0x0000000008087984 */ /* 0x000fe20000000a00 */
[----:B------:R-:W-:Y:S01]  /*2ca0*/  @P5 FFMA.FTZ R50, R11, R6, +INF ;  /* 0x7f8000000b325423 */ /* 0x000fe20000010006 */
[CC--:B------:R-:W-:Y:S01]  /*2cb0*/  LEA R14, P5, R61.reuse, R4.reuse, 0x2 ;  /* 0x000000043d0e7211 */ /* 0x0c0fe200078a10ff */
[----:B------:R-:W-:Y:S01]  /*2cc0*/  @P4 FFMA.FTZ R52, R16, R7, +INF ;  /* 0x7f80000010344423 */ /* 0x000fe20000010007 */
[----:B------:R-:W-:Y:S01]  /*2cd0*/  LDS.64 R12, [R12] ;  /* 0x000000000c0c7984 */ /* 0x000fe20000000a00 */
[----:B------:R-:W-:Y:S01]  /*2ce0*/  IMAD R25, R61, 0x6, RZ ;  /* 0x000000063d197824 */ /* 0x000fe200078e02ff */
[-C--:B------:R-:W-:Y:S01]  /*2cf0*/  IADD3 R10, P4, R15, R4.reuse, RZ ;  /* 0x000000040f0a7210 */ /* 0x080fe20007f9e0ff */
[C---:B------:R-:W-:Y:S01]  /*2d00*/  IMAD R17, R61.reuse, 0x3, RZ ;  /* 0x000000033d117824 */ /* 0x040fe200078e02ff */
[----:B------:R-:W1:Y:S01]  /*2d10*/  LDS.64 R6, [R3] ;  /* 0x0000000003067984 */ /* 0x000e620000000a00 */
[----:B------:R-:W-:Y:S01]  /*2d20*/  IMAD R35, R61, 0xa, RZ ;  /* 0x0000000a3d237824 */ /* 0x000fe200078e02ff */
[-C--:B------:R-:W-:Y:S01]  /*2d30*/  IADD3 R16, P6, R25, R4.reuse, RZ ;  /* 0x0000000419107210 */ /* 0x080fe20007fde0ff */
[----:B0-----:R-:W-:Y:S01]  /*2d40*/  IMAD R23, R61, 0x5, RZ ;  /* 0x000000053d177824 */ /* 0x001fe200078e02ff */
[----:B------:R-:W-:Y:S01]  /*2d50*/  FSETP.NEU.AND P1, PT, R11, RZ, PT ;  /* 0x000000ff0b00720b */ /* 0x000fe20003f2d000 */
[C---:B------:R-:W-:Y:S01]  /*2d60*/  IMAD R47, R61.reuse, 0xe, RZ ;  /* 0x0000000e3d2f7824 */ /* 0x040fe200078e02ff */
[CC--:B------:R-:W-:Y:S01]  /*2d70*/  LEA.HI.X.SX32 R11, R61.reuse, R5.reuse, 0x1, P4 ;  /* 0x000000053d0b7211 */ /* 0x0c0fe200020f0eff */
[----:B------:R-:W-:Y:S01]  /*2d80*/  IMAD R27, R61, 0x7, RZ ;  /* 0x000000073d1b7824 */ /* 0x000fe200078e02ff */
[-C--:B------:R-:W-:Y:S01]  /*2d90*/  LEA.HI.X.SX32 R15, R15, R5.reuse, 0x1, P5 ;  /* 0x000000050f0f7211 */ /* 0x080fe200028f0eff */
[----:B------:R-:W-:Y:S01]  /*2da0*/  IMAD.SHL.U32 R31, R61, 0x8, RZ ;  /* 0x000000083d1f7824 */ /* 0x000fe200078e00ff */
[-C--:B------:R-:W-:Y:S01]  /*2db0*/  LEA.HI.X.SX32 R17, R17, R5.reuse, 0x1, P6 ;  /* 0x0000000511117211 */ /* 0x080fe200030f0eff */
[C---:B------:R-:W-:Y:S01]  /*2dc0*/  IMAD R33, R61.reuse, 0x9, RZ ;  /* 0x000000093d217824 */ /* 0x040fe200078e02ff */
[CC--:B------:R-:W-:Y:S01]  /*2dd0*/  LEA R18, P4, R61.reuse, R4.reuse, 0x3 ;  /* 0x000000043d127211 */ /* 0x0c0fe200078818ff */
[----:B------:R-:W-:Y:S01]  /*2de0*/  IMAD R41, R61, 0xb, RZ ;  /* 0x0000000b3d297824 */ /* 0x000fe200078e02ff */
[-C--:B------:R-:W-:Y:S01]  /*2df0*/  IADD3 R22, P5, R35, R4.reuse, RZ ;  /* 0x0000000423167210 */ /* 0x080fe20007fbe0ff */
[----:B------:R-:W-:Y:S01]  /*2e00*/  IMAD R45, R61, 0xd, RZ ;  /* 0x0000000d3d2d7824 */ /* 0x000fe200078e02ff */
[----:B------:R-:W-:Y:S01]  /*2e10*/  IADD3 R24, P6, R43, R4, RZ ;  /* 0x000000042b187210 */ /* 0x000fe20007fde0ff */
[----:B------:R-:W-:Y:S01]  /*2e20*/  IMAD R49, R61, 0xf, RZ ;  /* 0x0000000f3d317824 */ /* 0x000fe200078e02ff */
[----:B------:R-:W-:-:S02]  /*2e30*/  LEA.HI.X.SX32 R19, R19, R5, 0x1, P4 ;  /* 0x0000000513137211 */ /* 0x000fc400020f0eff */
[-C--:B------:R-:W-:Y:S02]  /*2e40*/  LEA.HI.X.SX32 R23, R23, R5.reuse, 0x1, P5 ;  /* 0x0000000517177211 */ /* 0x080fe400028f0eff */
[-C--:B------:R-:W-:Y:S02]  /*2e50*/  LEA.HI.X.SX32 R25, R25, R5.reuse, 0x1, P6 ;  /* 0x0000000519197211 */ /* 0x080fe400030f0eff */
[-C--:B------:R-:W-:Y:S02]  /*2e60*/  IADD3 R26, P4, R47, R4.reuse, RZ ;  /* 0x000000042f1a7210 */ /* 0x080fe40007f9e0ff */
[-C--:B------:R-:W-:Y:S02]  /*2e70*/  LEA R30, P5, R61, R4.reuse, 0x4 ;  /* 0x000000043d1e7211 */ /* 0x080fe400078a20ff */
[----:B------:R-:W-:Y:S02]  /*2e80*/  IADD3 R32, P6, R63, R4, RZ ;  /* 0x000000043f207210 */ /* 0x000fe40007fde0ff */
[----:B------:R-:W-:-:S02]  /*2e90*/  LEA.HI.X.SX32 R27, R27, R5, 0x1, P4 ;  /* 0x000000051b1b7211 */ /* 0x000fc400020f0eff */
[-C--:B------:R-:W-:Y:S02]  /*2ea0*/  LEA.HI.X.SX32 R31, R31, R5.reuse, 0x1, P5 ;  /* 0x000000051f1f7211 */ /* 0x080fe400028f0eff */
[-C--:B------:R-:W-:Y:S02]  /*2eb0*/  LEA.HI.X.SX32 R33, R33, R5.reuse, 0x1, P6 ;  /* 0x0000000521217211 */ /* 0x080fe400030f0eff */
[-C--:B------:R-:W-:Y:S02]  /*2ec0*/  IADD3 R34, P4, R65, R4.reuse, RZ ;  /* 0x0000000441227210 */ /* 0x080fe40007f9e0ff */
[-C--:B------:R-:W-:Y:S02]  /*2ed0*/  IADD3 R40, P5, R67, R4.reuse, RZ ;  /* 0x0000000443287210 */ /* 0x080fe40007fbe0ff */
[----:B------:R-:W-:Y:S01]  /*2ee0*/  IADD3 R42, P6, R59, R4, RZ ;  /* 0x000000043b2a7210 */ /* 0x000fe20007fde0ff */
[----:B-1----:R0:W-:Y:S01]  /*2ef0*/  STG.E.U16 [R4.64], R6 ;  /* 0x0000000604007986 */ /* 0x0021e2000c10150c */
[----:B------:R-:W-:-:S02]  /*2f00*/  LEA.HI.X.SX32 R35, R35, R5, 0x1, P4 ;  /* 0x0000000523237211 */ /* 0x000fc400020f0eff */
[-C--:B------:R-:W-:Y:S02]  /*2f10*/  LEA.HI.X.SX32 R41, R41, R5.reuse, 0x1, P5 ;  /* 0x0000000529297211 */ /* 0x080fe400028f0eff */
[----:B------:R-:W-:Y:S02]  /*2f20*/  LEA.HI.X.SX32 R43, R43, R5, 0x1, P6 ;  /* 0x000000052b2b7211 */ /* 0x000fe400030f0eff */
[-C--:B------:R-:W-:Y:S02]  /*2f30*/  IADD3 R44, P4, R57, R4.reuse, RZ ;  /* 0x00000004392c7210 */ /* 0x080fe40007f9e0ff */
[-C--:B------:R-:W-:Y:S02]  /*2f40*/  IADD3 R46, P5, R55, R4.reuse, RZ ;  /* 0x00000004372e7210 */ /* 0x080fe40007fbe0ff */
[----:B------:R-:W-:Y:S02]  /*2f50*/  IADD3 R48, P6, R53, R4, RZ ;  /* 0x0000000435307210 */ /* 0x000fe40007fde0ff */
[----:B------:R-:W-:-:S02]  /*2f60*/  PRMT R3, R6, 0x7632, R3 ;  /* 0x0000763206037816 */ /* 0x000fc40000000003 */
[-C--:B------:R-:W-:Y:S02]  /*2f70*/  LEA.HI.X.SX32 R45, R45, R5.reuse, 0x1, P4 ;  /* 0x000000052d2d7211 */ /* 0x080fe400020f0eff */
[-C--:B------:R-:W-:Y:S01]  /*2f80*/  LEA.HI.X.SX32 R47, R47, R5.reuse, 0x1, P5 ;  /* 0x000000052f2f7211 */ /* 0x080fe200028f0eff */
[----:B------:R1:W-:Y:S01]  /*2f90*/  STG.E.U16 [R10.64], R3 ;  /* 0x000000030a007986 */ /* 0x0003e2000c10150c */
[----:B------:R-:W-:Y:S02]  /*2fa0*/  LEA.HI.X.SX32 R49, R49, R5, 0x1, P6 ;  /* 0x0000000531317211 */ /* 0x000fe400030f0eff */
[----:B0-----:R-:W-:Y:S01]  /*2fb0*/  PRMT R5, R8, 0x7632, R5 ;  /* 0x0000763208057816 */ /* 0x001fe20000000005 */
[----:B------:R0:W-:Y:S01]  /*2fc0*/  STG.E.U16 [R14.64], R8 ;  /* 0x000000080e007986 */ /* 0x0001e2000c10150c */
[----:B------:R-:W-:Y:S02]  /*2fd0*/  PRMT R4, R9, 0x7632, R4 ;  /* 0x0000763209047816 */ /* 0x000fe40000000004 */
[----:B------:R-:W-:Y:S01]  /*2fe0*/  FSEL R37, R37, -INF , P3 ;  /* 0xff80000025257808 */ /* 0x000fe20001800000 */
[----:B------:R2:W-:Y:S01]  /*2ff0*/  STG.E.U16 [R16.64], R5 ;  /* 0x0000000510007986 */ /* 0x0005e2000c10150c */
[----:B------:R-:W-:-:S02]  /*3000*/  FSEL R39, R39, -INF , P2 ;  /* 0xff80000027277808 */ /* 0x000fc40001000000 */
[----:B------:R-:W-:Y:S01]  /*3010*/  FSEL R52, R52, -INF , P0 ;  /* 0xff80000034347808 */ /* 0x000fe20000000000 */
[----:B------:R-:W-:Y:S01]  /*3020*/  STG.E.U16 [R18.64], R12 ;  /* 0x0000000c12007986 */ /* 0x000fe2000c10150c */
[----:B-1----:R-:W-:Y:S01]  /*3030*/  PRMT R11, R12, 0x7632, R11 ;  /* 0x000076320c0b7816 */ /* 0x002fe2000000000b */
[----:B------:R-:W-:Y:S01]  /*3040*/  FFMA R36, R37, 0.69314718246459960938, R36 ;  /* 0x3f31721825247823 */ /* 0x000fe20000000024 */
[----:B------:R-:W-:Y:S01]  /*3050*/  FSEL R3, R50, -INF , P1 ;  /* 0xff80000032037808 */ /* 0x000fe20000800000 */
[----:B------:R-:W-:Y:S01]  /*3060*/  FFMA R37, R39, 0.69314718246459960938, R38 ;  /* 0x3f31721827257823 */ /* 0x000fe20000000026 */
[----:B0-----:R-:W-:Y:S01]  /*3070*/  PRMT R15, R20, 0x7632, R15 ;  /* 0x00007632140f7816 */ /* 0x001fe2000000000f */
[----:B------:R-:W-:Y:S01]  /*3080*/  STG.E.U16 [R22.64], R11 ;  /* 0x0000000b16007986 */ /* 0x000fe2000c10150c */
[----:B------:R-:W-:Y:S01]  /*3090*/  FFMA R29, R52, 0.69314718246459960938, R29 ;  /* 0x3f317218341d7823 */ /* 0x000fe2000000001d */
[----:B--2---:R-:W-:Y:S01]  /*30a0*/  PRMT R17, R7, 0x7632, R17 ;  /* 0x0000763207117816 */ /* 0x004fe20000000011 */
[----:B------:R-:W-:Y:S01]  /*30b0*/  FFMA R28, R3, 0.69314718246459960938, R28 ;  /* 0x3f317218031c7823 */ /* 0x000fe2000000001c */
[----:B------:R0:W-:Y:S01]  /*30c0*/  STG.E.U16 [R24.64], R20 ;  /* 0x0000001418007986 */ /* 0x0001e2000c10150c */
[----:B------:R-:W-:Y:S01]  /*30d0*/  PRMT R5, R13, 0x7632, R5 ;  /* 0x000076320d057816 */ /* 0x000fe20000000005 */
[----:B------:R-:W-:-:S02]  /*30e0*/  IMAD.HI R3, R54, 0x4, RZ ;  /* 0x0000000436037827 */ /* 0x000fc400078e02ff */
[----:B------:R-:W-:Y:S04]  /*30f0*/  STG.E.U16 [R26.64], R15 ;  /* 0x0000000f1a007986 */ /* 0x000fe8000c10150c */
[----:B------:R-:W-:Y:S04]  /*3100*/  STG.E.U16 [R30.64], R7 ;  /* 0x000000071e007986 */ /* 0x000fe8000c10150c */
[----:B------:R-:W-:Y:S01]  /*3110*/  STG.E.U16 [R32.64], R17 ;  /* 0x0000001120007986 */ /* 0x000fe2000c10150c */
[----:B0-----:R-:W-:-:S03]  /*3120*/  PRMT R24, R21, 0x7632, R24 ;  /* 0x0000763215187816 */ /* 0x001fc60000000018 */
[----:B------:R-:W-:Y:S04]  /*3130*/  STG.E.U16 [R34.64], R9 ;  /* 0x0000000922007986 */ /* 0x000fe8000c10150c */
[----:B------:R0:W-:Y:S04]  /*3140*/  STG.E.U16 [R40.64], R4 ;  /* 0x0000000428007986 */ /* 0x0001e8000c10150c */
[----:B------:R-:W-:Y:S04]  /*3150*/  STG.E.U16 [R42.64], R13 ;  /* 0x0000000d2a007986 */ /* 0x000fe8000c10150c */
[----:B------:R1:W-:Y:S04]  /*3160*/  STG.E.U16 [R44.64], R5 ;  /* 0x000000052c007986 */ /* 0x0003e8000c10150c */
[----:B------:R-:W-:Y:S01]  /*3170*/  STG.E.U16 [R46.64], R21 ;  /* 0x000000152e007986 */ /* 0x000fe2000c10150c */
[C---:B0-----:R-:W-:Y:S01]  /*3180*/  SHF.L.U32 R4, R0.reuse, 0x2, RZ ;  /* 0x0000000200047819 */ /* 0x041fe200000006ff */
[----:B------:R-:W-:-:S02]  /*3190*/  IMAD.HI R0, R0, 0x4, RZ ;  /* 0x0000000400007827 */ /* 0x000fc400078e02ff */
[----:B------:R-:W-:Y:S04]  /*31a0*/  STG.E.U16 [R48.64], R24 ;  /* 0x0000001830007986 */ /* 0x000fe8000c10150c */
[----:B------:R-:W-:Y:S01]  /*31b0*/  BAR.SYNC.DEFER_BLOCKING 0x0 ;  /* 0x0000000000007b1d */ /* 0x000fe20000010000 */
[----:B-1----:R-:W-:-:S04]  /*31c0*/  SHF.L.U32 R5, R54, 0x2, RZ ;  /* 0x0000000236057819 */ /* 0x002fc800000006ff */
[----:B------:R-:W-:-:S04]  /*31d0*/  IADD3 R4, P0, P1, R5, c[0x0][0x180], R4 ;  /* 0x0000600005047a10 */ /* 0x000fc8000791e004 */
[----:B------:R-:W-:Y:S01]  /*31e0*/  IADD3.X R5, R3, c[0x0][0x184], R0, P0, P1 ;  /* 0x0000610003057a10 */ /* 0x000fe200007e2400 */
[----:B------:R-:W-:Y:S04]  /*31f0*/  STS.64 [R51], R36 ;  /* 0x0000002433007388 */ /* 0x000fe80000000a00 */
[----:B------:R-:W-:Y:S04]  /*3200*/  STS.64 [R51+0x100], R28 ;  /* 0x0001001c33007388 */ /* 0x000fe80000000a00 */
[----:B------:R-:W-:Y:S06]  /*3210*/  BAR.SYNC.DEFER_BLOCKING 0x0 ;  /* 0x0000000000007b1d */ /* 0x000fec0000010000 */
[----:B------:R-:W0:Y:S04]  /*3220*/  LDS R7, [R2] ;  /* 0x0000000002077984 */ /* 0x000e280000000800 */
[----:B0-----:R-:W-:Y:S01]  /*3230*/  STG.E [R4.64], R7 ;  /* 0x0000000704007986 */ /* 0x001fe2000c10190c */
[----:B------:R-:W-:Y:S05]  /*3240*/  EXIT ;  /* 0x000000000000794d */ /* 0x000fea0003800000 */
.L_x_2:
[----:B------:R-:W-:-:S00]  /*3250*/  BRA `(.L_x_2) ;  /* 0xfffffff000007947 */ /* 0x000fc0000383ffff */
[----:B------:R-:W-:-:S00]  /*3260*/  NOP ;  /* 0x0000000000007918 */ /* 0x000fc00000000000 */
        /* <DEDUP_REMOVED lines=9> */
.L_x_3:


//--------------------- .nv.global.init           --------------------------
	.section	.nv.global.init,"aw",@progbits
.nv.global.init:
	.type		_$_str,@object
	.size		_$_str,(.L_0 - _$_str)
_$_str:
        /*0000*/ 	.byte	0x5f, 0x5f, 0x43, 0x55, 0x44, 0x41, 0x5f, 0x46, 0x54, 0x5a, 0x00
.L_0:


//--------------------- .nv.shared.attn_fwd       --------------------------
	.section	.nv.shared.attn_fwd,"aw",@nobits
	.sectionflags	@""
	.align	16
